	.target	sm_90a

	.elftype	@"ET_EXEC"


//--------------------- .note.nv.tkinfo           --------------------------
	.section	.note.nv.tkinfo,"",@"SHT_NOTE"
	.sectionflags	@"SHF_NOTE_NV_TKINFO"
	.tkinfo
        /*0018*/ 	.word	0x00000002
        /*0030*/ 	.string	""
        /*0030*/ 	.string	"ptxas"
        /*0030*/ 	.string	"Cuda compilation tools, release 13.0, V13.0.88"
        /*0030*/ 	.string	"Build cuda_13.0.r13.0/compiler.36424714_0"
        /*0030*/ 	.string	"-v  -suppress-debug-info  -lineinfo  -arch sm_90a "



//--------------------- .note.nv.cuinfo           --------------------------
	.section	.note.nv.cuinfo,"",@"SHT_NOTE"
	.sectionflags	@"SHF_NOTE_NV_CUINFO"
        /*0018*/ 	.short	0x0002
        /*001a*/ 	.short	0x005a
        /*001c*/ 	.short	0x0082
	.zero		2


//--------------------- .nv.info                  --------------------------
	.section	.nv.info,"",@"SHT_CUDA_INFO"
	.align	4


	//----- nvinfo : EIATTR_REGCOUNT
	.align		4
        /*0000*/ 	.byte	0x04, 0x2f
        /*0002*/ 	.short	(.L_1 - .L_0)
	.align		4
.L_0:
        /*0004*/ 	.word	index@(matmul_kernel)
        /*0008*/ 	.word	0x000000f2


	//----- nvinfo : EIATTR_FRAME_SIZE
	.align		4
.L_1:
        /*000c*/ 	.byte	0x04, 0x11
        /*000e*/ 	.short	(.L_3 - .L_2)
	.align		4
.L_2:
        /*0010*/ 	.word	index@(matmul_kernel)
        /*0014*/ 	.word	0x00000000


	//----- nvinfo : EIATTR_MIN_STACK_SIZE
	.align		4
.L_3:
        /*0018*/ 	.byte	0x04, 0x12
        /*001a*/ 	.short	(.L_5 - .L_4)
	.align		4
.L_4:
        /*001c*/ 	.word	index@(matmul_kernel)
        /*0020*/ 	.word	0x00000000
.L_5:


//--------------------- .nv.compat                --------------------------
	.section	.nv.compat,"",@"SHT_CUDA_COMPAT_INFO"
	.align	4
        /*0000*/ 	.byte	0x02, 0x09, 0x01, 0x00, 0x02, 0x02, 0x04, 0x00, 0x02, 0x05, 0x05, 0x00, 0x03, 0x07, 0x01, 0x01
        /*0010*/ 	.byte	0x02, 0x03, 0x00, 0x00, 0x02, 0x06, 0x01, 0x00, 0x04, 0x0b, 0x08, 0x00, 0x00, 0x00, 0x00, 0x00
        /*0020*/ 	.byte	0x00, 0x00, 0x00, 0x00


//--------------------- .nv.info.matmul_kernel    --------------------------
	.section	.nv.info.matmul_kernel,"",@"SHT_CUDA_INFO"
	.sectionflags	@""
	.align	4


	//----- nvinfo : EIATTR_CUDA_API_VERSION
	.align		4
        /*0000*/ 	.byte	0x04, 0x37
        /*0002*/ 	.short	(.L_7 - .L_6)
.L_6:
        /*0004*/ 	.word	0x00000082


	//----- nvinfo : EIATTR_KPARAM_INFO
	.align		4
.L_7:
        /*0008*/ 	.byte	0x04, 0x17
        /*000a*/ 	.short	(.L_9 - .L_8)
.L_8:
        /*000c*/ 	.word	0x00000000
        /*0010*/ 	.short	0x000d
        /*0012*/ 	.short	0x0048
        /*0014*/ 	.byte	0x00, 0xf4, 0x21, 0x00


	//----- nvinfo : EIATTR_KPARAM_INFO
	.align		4
.L_9:
        /*0018*/ 	.byte	0x04, 0x17
        /*001a*/ 	.short	(.L_11 - .L_10)
.L_10:
        /*001c*/ 	.word	0x00000000
        /*0020*/ 	.short	0x000c
        /*0022*/ 	.short	0x0040
        /*0024*/ 	.byte	0x00, 0xf4, 0x21, 0x00


	//----- nvinfo : EIATTR_KPARAM_INFO
	.align		4
.L_11:
        /*0028*/ 	.byte	0x04, 0x17
        /*002a*/ 	.short	(.L_13 - .L_12)
.L_12:
        /*002c*/ 	.word	0x00000000
        /*0030*/ 	.short	0x000b
        /*0032*/ 	.short	0x0038
        /*0034*/ 	.byte	0x00, 0xf0, 0x11, 0x00


	//----- nvinfo : EIATTR_KPARAM_INFO
	.align		4
.L_13:
        /*0038*/ 	.byte	0x04, 0x17
        /*003a*/ 	.short	(.L_15 - .L_14)
.L_14:
        /*003c*/ 	.word	0x00000000
        /*0040*/ 	.short	0x000a
        /*0042*/ 	.short	0x0034
        /*0044*/ 	.byte	0x00, 0xf0, 0x11, 0x00


	//----- nvinfo : EIATTR_KPARAM_INFO
	.align		4
.L_15:
        /*0048*/ 	.byte	0x04, 0x17
        /*004a*/ 	.short	(.L_17 - .L_16)
.L_16:
        /*004c*/ 	.word	0x00000000
        /*0050*/ 	.short	0x0009
        /*0052*/ 	.short	0x0030
        /*0054*/ 	.byte	0x00, 0xf0, 0x11, 0x00


	//----- nvinfo : EIATTR_KPARAM_INFO
	.align		4
.L_17:
        /*0058*/ 	.byte	0x04, 0x17
        /*005a*/ 	.short	(.L_19 - .L_18)
.L_18:
        /*005c*/ 	.word	0x00000000
        /*0060*/ 	.short	0x0008
        /*0062*/ 	.short	0x002c
        /*0064*/ 	.byte	0x00, 0xf0, 0x11, 0x00


	//----- nvinfo : EIATTR_KPARAM_INFO
	.align		4
.L_19:
        /*0068*/ 	.byte	0x04, 0x17
        /*006a*/ 	.short	(.L_21 - .L_20)
.L_20:
        /*006c*/ 	.word	0x00000000
        /*0070*/ 	.short	0x0007
        /*0072*/ 	.short	0x0028
        /*0074*/ 	.byte	0x00, 0xf0, 0x11, 0x00


	//----- nvinfo : EIATTR_KPARAM_INFO
	.align		4
.L_21:
        /*0078*/ 	.byte	0x04, 0x17
        /*007a*/ 	.short	(.L_23 - .L_22)
.L_22:
        /*007c*/ 	.word	0x00000000
        /*0080*/ 	.short	0x0006
        /*0082*/ 	.short	0x0024
        /*0084*/ 	.byte	0x00, 0xf0, 0x11, 0x00


	//----- nvinfo : EIATTR_KPARAM_INFO
	.align		4
.L_23:
        /*0088*/ 	.byte	0x04, 0x17
        /*008a*/ 	.short	(.L_25 - .L_24)
.L_24:
        /*008c*/ 	.word	0x00000000
        /*0090*/ 	.short	0x0005
        /*0092*/ 	.short	0x0020
        /*0094*/ 	.byte	0x00, 0xf0, 0x11, 0x00


	//----- nvinfo : EIATTR_KPARAM_INFO
	.align		4
.L_25:
        /*0098*/ 	.byte	0x04, 0x17
        /*009a*/ 	.short	(.L_27 - .L_26)
.L_26:
        /*009c*/ 	.word	0x00000000
        /*00a0*/ 	.short	0x0004
        /*00a2*/ 	.short	0x001c
        /*00a4*/ 	.byte	0x00, 0xf0, 0x11, 0x00


	//----- nvinfo : EIATTR_KPARAM_INFO
	.align		4
.L_27:
        /*00a8*/ 	.byte	0x04, 0x17
        /*00aa*/ 	.short	(.L_29 - .L_28)
.L_28:
        /*00ac*/ 	.word	0x00000000
        /*00b0*/ 	.short	0x0003
        /*00b2*/ 	.short	0x0018
        /*00b4*/ 	.byte	0x00, 0xf0, 0x11, 0x00


	//----- nvinfo : EIATTR_KPARAM_INFO
	.align		4
.L_29:
        /*00b8*/ 	.byte	0x04, 0x17
        /*00ba*/ 	.short	(.L_31 - .L_30)
.L_30:
        /*00bc*/ 	.word	0x00000000
        /*00c0*/ 	.short	0x0002
        /*00c2*/ 	.short	0x0010
        /*00c4*/ 	.byte	0x00, 0xf4, 0x21, 0x00


	//----- nvinfo : EIATTR_KPARAM_INFO
	.align		4
.L_31:
        /*00c8*/ 	.byte	0x04, 0x17
        /*00ca*/ 	.short	(.L_33 - .L_32)
.L_32:
        /*00cc*/ 	.word	0x00000000
        /*00d0*/ 	.short	0x0001
        /*00d2*/ 	.short	0x0008
        /*00d4*/ 	.byte	0x00, 0xf4, 0x21, 0x00


	//----- nvinfo : EIATTR_KPARAM_INFO
	.align		4
.L_33:
        /*00d8*/ 	.byte	0x04, 0x17
        /*00da*/ 	.short	(.L_35 - .L_34)
.L_34:
        /*00dc*/ 	.word	0x00000000
        /*00e0*/ 	.short	0x0000
        /*00e2*/ 	.short	0x0000
        /*00e4*/ 	.byte	0x00, 0xf4, 0x21, 0x00


	//----- nvinfo : EIATTR_SPARSE_MMA_MASK
	.align		4
.L_35:
        /*00e8*/ 	.byte	0x03, 0x50
        /*00ea*/ 	.short	0x0000


	//----- nvinfo : EIATTR_MAXREG_COUNT
	.align		4
        /*00ec*/ 	.byte	0x03, 0x1b
        /*00ee*/ 	.short	0x00ff


	//----- nvinfo : EIATTR_NUM_BARRIERS
	.align		4
        /*00f0*/ 	.byte	0x02, 0x4c
        /*00f2*/ 	.byte	0x01
	.zero		1


	//----- nvinfo : EIATTR_MERCURY_ISA_VERSION
	.align		4
        /*00f4*/ 	.byte	0x03, 0x5f
        /*00f6*/ 	.short	0x0101


	//----- nvinfo : EIATTR_EXIT_INSTR_OFFSETS
	.align		4
        /*00f8*/ 	.byte	0x04, 0x1c
        /*00fa*/ 	.short	(.L_37 - .L_36)


	//   ....[0]....
.L_36:
        /*00fc*/ 	.word	0x00007780


	//   ....[1]....
        /*0100*/ 	.word	0x000077a0


	//----- nvinfo : EIATTR_REQNTID
	.align		4
.L_37:
        /*0104*/ 	.byte	0x04, 0x10
        /*0106*/ 	.short	(.L_39 - .L_38)
.L_38:
        /*0108*/ 	.word	0x00000080
        /*010c*/ 	.word	0x00000001
        /*0110*/ 	.word	0x00000001


	//----- nvinfo : EIATTR_CBANK_PARAM_SIZE
	.align		4
.L_39:
        /*0114*/ 	.byte	0x03, 0x19
        /*0116*/ 	.short	0x0050


	//----- nvinfo : EIATTR_PARAM_CBANK
	.align		4
        /*0118*/ 	.byte	0x04, 0x0a
        /*011a*/ 	.short	(.L_41 - .L_40)
	.align		4
.L_40:
        /*011c*/ 	.word	index@(.nv.constant0.matmul_kernel)
        /*0120*/ 	.short	0x0210
        /*0122*/ 	.short	0x0050


	//----- nvinfo : EIATTR_SW_WAR
	.align		4
.L_41:
        /*0124*/ 	.byte	0x04, 0x36
        /*0126*/ 	.short	(.L_43 - .L_42)
.L_42:
        /*0128*/ 	.word	0x00000008
.L_43:


//--------------------- .nv.callgraph             --------------------------
	.section	.nv.callgraph,"",@"SHT_CUDA_CALLGRAPH"
	.align	4
	.sectionentsize	8
	.align		4
        /*0000*/ 	.word	0x00000000
	.align		4
        /*0004*/ 	.word	0xffffffff
	.align		4
        /*0008*/ 	.word	0x00000000
	.align		4
        /*000c*/ 	.word	0xfffffffe
	.align		4
        /*0010*/ 	.word	0x00000000
	.align		4
        /*0014*/ 	.word	0xfffffffd
	.align		4
        /*0018*/ 	.word	0x00000000
	.align		4
        /*001c*/ 	.word	0xfffffffc


//--------------------- .text.matmul_kernel       --------------------------
	.section	.text.matmul_kernel,"ax",@progbits
	.align	128
        .global         matmul_kernel
        .type           matmul_kernel,@function
        .size           matmul_kernel,(.L_x_3 - matmul_kernel)
        .other          matmul_kernel,@"STO_CUDA_ENTRY STV_DEFAULT"
matmul_kernel:
.text.matmul_kernel:
[----:B------:R-:W-:Y:S08]  /*0000*/  LDC R1, c[0x0][0x28] ;  /* 0x00000a00ff017b82 */ /* 0x000ff00000000800 */
[----:B------:R-:W1:Y:S01]  /*0010*/  LDC.64 R4, c[0x0][0x228] ;  /* 0x00008a00ff047b82 */ /* 0x000e620000000a00 */
[----:B------:R-:W2:Y:S01]  /*0020*/  S2R R7, SR_CTAID.X ;  /* 0x0000000000077919 */ /* 0x000ea20000002500 */
[----:B------:R-:W-:Y:S01]  /*0030*/  ULDC.64 UR4, c[0x0][0x210] ;  /* 0x0000840000047ab9 */ /* 0x000fe20000000a00 */
[----:B------:R-:W-:Y:S01]  /*0040*/  ULDC.64 UR6, c[0x0][0x218] ;  /* 0x0000860000067ab9 */ /* 0x000fe20000000a00 */
[----:B------:R-:W-:Y:S01]  /*0050*/  ULDC.64 UR14, c[0x0][0x208] ;  /* 0x00008200000e7ab9 */ /* 0x000fe20000000a00 */
[----:B------:R-:W3:Y:S01]  /*0060*/  S2R R116, SR_TID.X ;  /* 0x0000000000747919 */ /* 0x000ee20000002100 */
[----:B-1----:R-:W-:Y:S01]  /*0070*/  VIADD R0, R5, 0x3f ;  /* 0x0000003f05007836 */ /* 0x002fe20000000000 */
[----:B------:R-:W-:-:S02]  /*0080*/  IABS R29, R5 ;  /* 0x00000005001d7213 */ /* 0x000fc40000000000 */
[----:B------:R-:W-:Y:S02]  /*0090*/  IABS R27, R4 ;  /* 0x00000004001b7213 */ /* 0x000fe40000000000 */
[----:B------:R-:W-:-:S04]  /*00a0*/  SHF.R.S32.HI R3, RZ, 0x1f, R0 ;  /* 0x0000001fff037819 */ /* 0x000fc80000011400 */
[----:B------:R-:W-:Y:S02]  /*00b0*/  LEA.HI R3, R3, R0, RZ, 0x6 ;  /* 0x0000000003037211 */ /* 0x000fe400078f30ff */
[----:B--2---:R-:W-:Y:S02]  /*00c0*/  IABS R10, R7 ;  /* 0x00000007000a7213 */ /* 0x004fe40000000000 */
[----:B------:R-:W-:Y:S01]  /*00d0*/  SHF.R.S32.HI R3, RZ, 0x6, R3 ;  /* 0x00000006ff037819 */ /* 0x000fe20000011403 */
[C---:B---3--:R-:W-:Y:S01]  /*00e0*/  IMAD.SHL.U32 R77, R116.reuse, 0x10, RZ ;  /* 0x00000010744d7824 */ /* 0x048fe200078e00ff */
[C---:B------:R-:W-:Y:S02]  /*00f0*/  LOP3.LUT R63, R116.reuse, 0x3f, RZ, 0xc0, !PT ;  /* 0x0000003f743f7812 */ /* 0x040fe400078ec0ff */
[----:B------:R-:W-:Y:S01]  /*0100*/  SHF.R.U32.HI R83, RZ, 0x6, R116 ;  /* 0x00000006ff537819 */ /* 0x000fe20000011674 */
[----:B------:R-:W-:Y:S01]  /*0110*/  IMAD.SHL.U32 R6, R3, 0x8, RZ ;  /* 0x0000000803067824 */ /* 0x000fe200078e00ff */
[----:B------:R-:W-:-:S02]  /*0120*/  LOP3.LUT R62, R116, 0x1f, RZ, 0xc0, !PT ;  /* 0x0000001f743e7812 */ /* 0x000fc400078ec0ff */
[----:B------:R-:W-:Y:S02]  /*0130*/  SGXT.U32 R83, R83, 0x1 ;  /* 0x000000015353781a */ /* 0x000fe40000000000 */
[-C--:B------:R-:W-:Y:S02]  /*0140*/  IABS R9, R6.reuse ;  /* 0x0000000600097213 */ /* 0x080fe40000000000 */
[----:B------:R-:W-:Y:S02]  /*0150*/  IABS R12, R6 ;  /* 0x00000006000c7213 */ /* 0x000fe40000000000 */
[----:B------:R-:W1:Y:S01]  /*0160*/  I2F.RP R0, R9 ;  /* 0x0000000900007306 */ /* 0x000e620000209400 */
[C---:B------:R-:W-:Y:S02]  /*0170*/  LOP3.LUT R91, R83.reuse, 0x8, RZ, 0xfc, !PT ;  /* 0x00000008535b7812 */ /* 0x040fe400078efcff */
[C---:B------:R-:W-:Y:S02]  /*0180*/  LOP3.LUT R99, R83.reuse, 0x10, RZ, 0xfc, !PT ;  /* 0x0000001053637812 */ /* 0x040fe400078efcff */
[----:B------:R-:W-:-:S02]  /*0190*/  LOP3.LUT R87, R83, 0x4, RZ, 0xfc, !PT ;  /* 0x0000000453577812 */ /* 0x000fc400078efcff */
[C---:B------:R-:W-:Y:S02]  /*01a0*/  LOP3.LUT R107, R83.reuse, 0x18, RZ, 0xfc, !PT ;  /* 0x00000018536b7812 */ /* 0x040fe400078efcff */
[C---:B------:R-:W-:Y:S02]  /*01b0*/  LOP3.LUT R85, R83.reuse, 0x2, RZ, 0xfc, !PT ;  /* 0x0000000253557812 */ /* 0x040fe400078efcff */
[C---:B------:R-:W-:Y:S02]  /*01c0*/  LOP3.LUT R95, R83.reuse, 0xc, RZ, 0xfc, !PT ;  /* 0x0000000c535f7812 */ /* 0x040fe400078efcff */
[C---:B------:R-:W-:Y:S01]  /*01d0*/  LOP3.LUT R93, R83.reuse, 0xa, RZ, 0xfc, !PT ;  /* 0x0000000a535d7812 */ /* 0x040fe200078efcff */
[----:B-1----:R-:W1:Y:S01]  /*01e0*/  MUFU.RCP R0, R0 ;  /* 0x0000000000007308 */ /* 0x002e620000001000 */
[C---:B------:R-:W-:Y:S02]  /*01f0*/  LOP3.LUT R89, R83.reuse, 0x6, RZ, 0xfc, !PT ;  /* 0x0000000653597812 */ /* 0x040fe400078efcff */
[----:B------:R-:W-:-:S02]  /*0200*/  LOP3.LUT R103, R83, 0x14, RZ, 0xfc, !PT ;  /* 0x0000001453677812 */ /* 0x000fc400078efcff */
[C---:B------:R-:W-:Y:S02]  /*0210*/  LOP3.LUT R97, R83.reuse, 0xe, RZ, 0xfc, !PT ;  /* 0x0000000e53617812 */ /* 0x040fe400078efcff */
[C---:B------:R-:W-:Y:S02]  /*0220*/  LOP3.LUT R101, R83.reuse, 0x12, RZ, 0xfc, !PT ;  /* 0x0000001253657812 */ /* 0x040fe400078efcff */
[C---:B------:R-:W-:Y:S02]  /*0230*/  LOP3.LUT R111, R83.reuse, 0x1c, RZ, 0xfc, !PT ;  /* 0x0000001c536f7812 */ /* 0x040fe400078efcff */
[C---:B------:R-:W-:Y:S02]  /*0240*/  LOP3.LUT R109, R83.reuse, 0x1a, RZ, 0xfc, !PT ;  /* 0x0000001a536d7812 */ /* 0x040fe400078efcff */
[C---:B------:R-:W-:Y:S02]  /*0250*/  LOP3.LUT R105, R83.reuse, 0x16, RZ, 0xfc, !PT ;  /* 0x0000001653697812 */ /* 0x040fe400078efcff */
[----:B------:R-:W-:Y:S01]  /*0260*/  LOP3.LUT R113, R83, 0x1e, RZ, 0xfc, !PT ;  /* 0x0000001e53717812 */ /* 0x000fe200078efcff */
[----:B-1----:R-:W-:Y:S01]  /*0270*/  VIADD R2, R0, 0xffffffe ;  /* 0x0ffffffe00027836 */ /* 0x002fe20000000000 */
[----:B------:R-:W-:Y:S01]  /*0280*/  LOP3.LUT R77, R77, 0x70, RZ, 0xc0, !PT ;  /* 0x000000704d4d7812 */ /* 0x000fe200078ec0ff */
[----:B------:R-:W-:Y:S01]  /*0290*/  IMAD.MOV R0, RZ, RZ, -R12 ;  /* 0x000000ffff007224 */ /* 0x000fe200078e0a0c */
[----:B------:R-:W-:Y:S01]  /*02a0*/  LOP3.LUT R79, R116, 0x7f, RZ, 0xc0, !PT ;  /* 0x0000007f744f7812 */ /* 0x000fe200078ec0ff */
[----:B------:R1:W2:Y:S04]  /*02b0*/  F2I.FTZ.U32.TRUNC.NTZ R3, R2 ;  /* 0x0000000200037305 */ /* 0x0002a8000021f000 */
[----:B------:R-:W-:-:S02]  /*02c0*/  IMAD.SHL.U32 R78, R79, 0x4, RZ ;  /* 0x000000044f4e7824 */ /* 0x000fc400078e00ff */
[----:B-1----:R-:W-:Y:S02]  /*02d0*/  IMAD.MOV.U32 R2, RZ, RZ, RZ ;  /* 0x000000ffff027224 */ /* 0x002fe400078e00ff */
[----:B--2---:R-:W-:-:S04]  /*02e0*/  IMAD.MOV R8, RZ, RZ, -R3 ;  /* 0x000000ffff087224 */ /* 0x004fc800078e0a03 */
[----:B------:R-:W-:Y:S02]  /*02f0*/  IMAD R11, R8, R9, RZ ;  /* 0x00000009080b7224 */ /* 0x000fe400078e02ff */
[----:B------:R-:W-:Y:S02]  /*0300*/  IMAD.MOV.U32 R8, RZ, RZ, R10 ;  /* 0x000000ffff087224 */ /* 0x000fe400078e000a */
[----:B------:R-:W-:-:S06]  /*0310*/  IMAD.HI.U32 R3, R3, R11, R2 ;  /* 0x0000000b03037227 */ /* 0x000fcc00078e0002 */
[----:B------:R-:W-:-:S04]  /*0320*/  IMAD.HI.U32 R3, R3, R8, RZ ;  /* 0x0000000803037227 */ /* 0x000fc800078e00ff */
[----:B------:R-:W-:-:S05]  /*0330*/  IMAD R0, R3, R0, R8 ;  /* 0x0000000003007224 */ /* 0x000fca00078e0208 */
[----:B------:R-:W-:-:S13]  /*0340*/  ISETP.GT.U32.AND P1, PT, R9, R0, PT ;  /* 0x000000000900720c */ /* 0x000fda0003f24070 */
[----:B------:R-:W-:Y:S02]  /*0350*/  @!P1 IMAD.IADD R0, R0, 0x1, -R9 ;  /* 0x0000000100009824 */ /* 0x000fe400078e0a09 */
[----:B------:R-:W-:Y:S01]  /*0360*/  @!P1 VIADD R3, R3, 0x1 ;  /* 0x0000000103039836 */ /* 0x000fe20000000000 */
[----:B------:R-:W-:Y:S02]  /*0370*/  ISETP.NE.AND P1, PT, R6, RZ, PT ;  /* 0x000000ff0600720c */ /* 0x000fe40003f25270 */
[----:B------:R-:W-:Y:S02]  /*0380*/  ISETP.GE.U32.AND P0, PT, R0, R9, PT ;  /* 0x000000090000720c */ /* 0x000fe40003f06070 */
[----:B------:R-:W-:Y:S01]  /*0390*/  LOP3.LUT R0, R7, R6, RZ, 0x3c, !PT ;  /* 0x0000000607007212 */ /* 0x000fe200078e3cff */
[----:B------:R-:W1:Y:S03]  /*03a0*/  I2F.RP R9, R29 ;  /* 0x0000001d00097306 */ /* 0x000e660000209400 */
[----:B------:R-:W-:Y:S01]  /*03b0*/  ISETP.GE.AND P2, PT, R0, RZ, PT ;  /* 0x000000ff0000720c */ /* 0x000fe20003f46270 */
[----:B------:R-:W-:-:S06]  /*03c0*/  VIADD R0, R4, 0x3f ;  /* 0x0000003f04007836 */ /* 0x000fcc0000000000 */
[----:B------:R-:W-:-:S04]  /*03d0*/  @P0 VIADD R3, R3, 0x1 ;  /* 0x0000000103030836 */ /* 0x000fc80000000000 */
[----:B------:R-:W-:Y:S01]  /*03e0*/  IMAD.MOV.U32 R2, RZ, RZ, R3 ;  /* 0x000000ffff027224 */ /* 0x000fe200078e0003 */
[----:B------:R-:W-:Y:S01]  /*03f0*/  SHF.R.S32.HI R3, RZ, 0x1f, R0 ;  /* 0x0000001fff037819 */ /* 0x000fe20000011400 */
[----:B-1----:R-:W-:Y:S02]  /*0400*/  MUFU.RCP R9, R9 ;  /* 0x0000000900097308 */ /* 0x002fe40000001000 */
[----:B------:R-:W-:Y:S01]  /*0410*/  @!P2 IMAD.MOV R2, RZ, RZ, -R2 ;  /* 0x000000ffff02a224 */ /* 0x000fe200078e0a02 */
[----:B------:R-:W-:Y:S02]  /*0420*/  @!P1 LOP3.LUT R2, RZ, R6, RZ, 0x33, !PT ;  /* 0x00000006ff029212 */ /* 0x000fe400078e33ff */
[----:B------:R-:W-:-:S03]  /*0430*/  LEA.HI R3, R3, R0, RZ, 0x6 ;  /* 0x0000000003037211 */ /* 0x000fc600078f30ff */
[----:B------:R-:W-:Y:S02]  /*0440*/  IMAD.SHL.U32 R10, R2, 0x8, RZ ;  /* 0x00000008020a7824 */ /* 0x000fe400078e00ff */
[----:B------:R-:W-:-:S03]  /*0450*/  IMAD.MOV R2, RZ, RZ, -R2 ;  /* 0x000000ffff027224 */ /* 0x000fc600078e0a02 */
[----:B------:R-:W-:Y:S01]  /*0460*/  LEA.HI.SX32 R3, R3, -R10, 0x1a ;  /* 0x8000000a03037211 */ /* 0x000fe200078fd2ff */
[----:B------:R-:W-:Y:S02]  /*0470*/  IMAD R12, R6, R2, R7 ;  /* 0x00000002060c7224 */ /* 0x000fe400078e0207 */
[----:B------:R-:W-:Y:S01]  /*0480*/  IMAD.MOV.U32 R2, RZ, RZ, RZ ;  /* 0x000000ffff027224 */ /* 0x000fe200078e00ff */
[----:B------:R-:W-:-:S04]  /*0490*/  VIMNMX R13, R3, 0x8, PT ;  /* 0x00000008030d7848 */ /* 0x000fc80003fe0100 */
[-C--:B------:R-:W-:Y:S02]  /*04a0*/  IABS R11, R13.reuse ;  /* 0x0000000d000b7213 */ /* 0x080fe40000000000 */
[----:B------:R-:W-:Y:S02]  /*04b0*/  IABS R6, R13 ;  /* 0x0000000d00067213 */ /* 0x000fe40000000000 */
[----:B------:R-:W1:Y:S08]  /*04c0*/  I2F.RP R0, R11 ;  /* 0x0000000b00007306 */ /* 0x000e700000209400 */
[----:B-1----:R-:W1:Y:S02]  /*04d0*/  MUFU.RCP R0, R0 ;  /* 0x0000000000007308 */ /* 0x002e640000001000 */
[----:B-1----:R-:W-:Y:S01]  /*04e0*/  VIADD R3, R0, 0xffffffe ;  /* 0x0ffffffe00037836 */ /* 0x002fe20000000000 */
[----:B------:R-:W-:-:S05]  /*04f0*/  IABS R0, R12 ;  /* 0x0000000c00007213 */ /* 0x000fca0000000000 */
[----:B------:R-:W1:Y:S02]  /*0500*/  F2I.FTZ.U32.TRUNC.NTZ R3, R3 ;  /* 0x0000000300037305 */ /* 0x000e64000021f000 */
[----:B-1----:R-:W-:-:S04]  /*0510*/  IMAD.MOV R8, RZ, RZ, -R3 ;  /* 0x000000ffff087224 */ /* 0x002fc800078e0a03 */
[----:B------:R-:W-:Y:S02]  /*0520*/  IMAD R7, R8, R11, RZ ;  /* 0x0000000b08077224 */ /* 0x000fe400078e02ff */
[----:B------:R-:W1:Y:S02]  /*0530*/  I2F.RP R8, R27 ;  /* 0x0000001b00087306 */ /* 0x000e640000209400 */
[----:B------:R-:W-:-:S04]  /*0540*/  IMAD.HI.U32 R2, R3, R7, R2 ;  /* 0x0000000703027227 */ /* 0x000fc800078e0002 */
[----:B------:R-:W-:Y:S02]  /*0550*/  IMAD.MOV.U32 R3, RZ, RZ, R0 ;  /* 0x000000ffff037224 */ /* 0x000fe400078e0000 */
[----:B------:R-:W-:Y:S02]  /*0560*/  IMAD.MOV R0, RZ, RZ, -R6 ;  /* 0x000000ffff007224 */ /* 0x000fe400078e0a06 */
[----:B------:R-:W-:-:S04]  /*0570*/  IMAD.HI.U32 R2, R2, R3, RZ ;  /* 0x0000000302027227 */ /* 0x000fc800078e00ff */
[----:B------:R-:W-:Y:S01]  /*0580*/  IMAD R0, R2, R0, R3 ;  /* 0x0000000002007224 */ /* 0x000fe200078e0203 */
[----:B-1----:R-:W1:Y:S01]  /*0590*/  MUFU.RCP R8, R8 ;  /* 0x0000000800087308 */ /* 0x002e620000001000 */
[----:B------:R-:W-:Y:S01]  /*05a0*/  VIADD R6, R9, 0xffffffe ;  /* 0x0ffffffe09067836 */ /* 0x000fe20000000000 */
[----:B------:R-:W-:Y:S02]  /*05b0*/  SHF.R.U32.HI R9, RZ, 0x5, R116 ;  /* 0x00000005ff097819 */ /* 0x000fe40000011674 */
[----:B------:R-:W-:Y:S02]  /*05c0*/  ISETP.GT.U32.AND P1, PT, R11, R0, PT ;  /* 0x000000000b00720c */ /* 0x000fe40003f24070 */
[----:B------:R-:W-:Y:S02]  /*05d0*/  SGXT.U32 R9, R9, 0x2 ;  /* 0x000000020909781a */ /* 0x000fe40000000000 */
[----:B------:R2:W3:Y:S09]  /*05e0*/  F2I.FTZ.U32.TRUNC.NTZ R7, R6 ;  /* 0x0000000600077305 */ /* 0x0004f2000021f000 */
[----:B------:R-:W-:-:S02]  /*05f0*/  @!P1 IMAD.IADD R0, R0, 0x1, -R11 ;  /* 0x0000000100009824 */ /* 0x000fc400078e0a0b */
[----:B-1----:R-:W-:Y:S02]  /*0600*/  VIADD R3, R8, 0xffffffe ;  /* 0x0ffffffe08037836 */ /* 0x002fe40000000000 */
[----:B------:R-:W-:Y:S01]  /*0610*/  @!P1 VIADD R2, R2, 0x1 ;  /* 0x0000000102029836 */ /* 0x000fe20000000000 */
[----:B------:R-:W-:Y:S01]  /*0620*/  ISETP.GE.U32.AND P0, PT, R0, R11, PT ;  /* 0x0000000b0000720c */ /* 0x000fe20003f06070 */
[----:B--2---:R-:W-:Y:S01]  /*0630*/  IMAD.MOV.U32 R6, RZ, RZ, RZ ;  /* 0x000000ffff067224 */ /* 0x004fe200078e00ff */
[----:B------:R-:W-:Y:S01]  /*0640*/  LOP3.LUT R0, R12, R13, RZ, 0x3c, !PT ;  /* 0x0000000d0c007212 */ /* 0x000fe200078e3cff */
[----:B------:R-:W1:Y:S01]  /*0650*/  F2I.FTZ.U32.TRUNC.NTZ R3, R3 ;  /* 0x0000000300037305 */ /* 0x000e62000021f000 */
[----:B------:R-:W-:Y:S02]  /*0660*/  ISETP.NE.AND P1, PT, R13, RZ, PT ;  /* 0x000000ff0d00720c */ /* 0x000fe40003f25270 */
[----:B------:R-:W-:-:S07]  /*0670*/  ISETP.GE.AND P2, PT, R0, RZ, PT ;  /* 0x000000ff0000720c */ /* 0x000fce0003f46270 */
[----:B------:R-:W-:-:S04]  /*0680*/  @P0 VIADD R2, R2, 0x1 ;  /* 0x0000000102020836 */ /* 0x000fc80000000000 */
[----:B------:R-:W-:Y:S02]  /*0690*/  IMAD.MOV.U32 R0, RZ, RZ, R2 ;  /* 0x000000ffff007224 */ /* 0x000fe400078e0002 */
[----:B---3--:R-:W-:Y:S02]  /*06a0*/  IMAD.MOV R2, RZ, RZ, -R7 ;  /* 0x000000ffff027224 */ /* 0x008fe400078e0a07 */
[----:B------:R-:W-:Y:S01]  /*06b0*/  @!P2 IMAD.MOV R0, RZ, RZ, -R0 ;  /* 0x000000ffff00a224 */ /* 0x000fe200078e0a00 */
[----:B------:R-:W-:Y:S01]  /*06c0*/  @!P1 LOP3.LUT R0, RZ, R13, RZ, 0x33, !PT ;  /* 0x0000000dff009212 */ /* 0x000fe200078e33ff */
[----:B------:R-:W-:Y:S02]  /*06d0*/  IMAD R11, R2, R29, RZ ;  /* 0x0000001d020b7224 */ /* 0x000fe400078e02ff */
[----:B-1----:R-:W-:Y:S02]  /*06e0*/  IMAD.MOV R8, RZ, RZ, -R3 ;  /* 0x000000ffff087224 */ /* 0x002fe400078e0a03 */
[----:B------:R-:W-:-:S02]  /*06f0*/  IMAD.MOV R2, RZ, RZ, -R0 ;  /* 0x000000ffff027224 */ /* 0x000fc400078e0a00 */
[----:B------:R-:W-:Y:S02]  /*0700*/  IMAD.SHL.U32 R0, R0, 0x40, RZ ;  /* 0x0000004000007824 */ /* 0x000fe400078e00ff */
[----:B------:R-:W-:-:S03]  /*0710*/  IMAD.HI.U32 R7, R7, R11, R6 ;  /* 0x0000000b07077227 */ /* 0x000fc600078e0006 */
[----:B------:R-:W-:Y:S01]  /*0720*/  LOP3.LUT R9, R0, R9, RZ, 0xfc, !PT ;  /* 0x0000000900097212 */ /* 0x000fe200078efcff */
[----:B------:R-:W-:Y:S02]  /*0730*/  IMAD R6, R13, R2, R12 ;  /* 0x000000020d067224 */ /* 0x000fe400078e020c */
[----:B------:R-:W-:Y:S01]  /*0740*/  IMAD R11, R8, R27, RZ ;  /* 0x0000001b080b7224 */ /* 0x000fe200078e02ff */
[----:B------:R-:W-:Y:S01]  /*0750*/  LOP3.LUT R8, R9, 0x8, RZ, 0xfc, !PT ;  /* 0x0000000809087812 */ /* 0x000fe200078efcff */
[----:B------:R-:W-:Y:S01]  /*0760*/  IMAD.MOV.U32 R2, RZ, RZ, RZ ;  /* 0x000000ffff027224 */ /* 0x000fe200078e00ff */
[----:B------:R-:W-:Y:S01]  /*0770*/  IABS R12, R9 ;  /* 0x00000009000c7213 */ /* 0x000fe20000000000 */
[----:B------:R-:W-:Y:S01]  /*0780*/  IMAD.IADD R6, R10, 0x1, R6 ;  /* 0x000000010a067824 */ /* 0x000fe200078e0206 */
[----:B------:R-:W-:Y:S01]  /*0790*/  IABS R16, R8 ;  /* 0x0000000800107213 */ /* 0x000fe20000000000 */
[----:B------:R-:W-:Y:S01]  /*07a0*/  IMAD.HI.U32 R3, R3, R11, R2 ;  /* 0x0000000b03037227 */ /* 0x000fe200078e0002 */
[----:B------:R-:W-:-:S02]  /*07b0*/  LOP3.LUT R2, R9, 0x4, RZ, 0xfc, !PT ;  /* 0x0000000409027812 */ /* 0x000fc400078efcff */
[----:B------:R-:W-:Y:S01]  /*07c0*/  ISETP.GE.AND P1, PT, R8, RZ, PT ;  /* 0x000000ff0800720c */ /* 0x000fe20003f26270 */
[C---:B------:R-:W-:Y:S01]  /*07d0*/  IMAD.HI.U32 R8, R7.reuse, R12, RZ ;  /* 0x0000000c07087227 */ /* 0x040fe200078e00ff */
[----:B------:R-:W-:Y:S02]  /*07e0*/  IABS R14, R2 ;  /* 0x00000002000e7213 */ /* 0x000fe40000000000 */
[----:B------:R-:W-:Y:S01]  /*07f0*/  ISETP.GE.AND P0, PT, R2, RZ, PT ;  /* 0x000000ff0200720c */ /* 0x000fe20003f06270 */
[----:B------:R-:W-:Y:S01]  /*0800*/  IMAD.MOV R8, RZ, RZ, -R8 ;  /* 0x000000ffff087224 */ /* 0x000fe200078e0a08 */
[----:B------:R-:W-:Y:S01]  /*0810*/  LOP3.LUT R2, R116, 0x40, RZ, 0xc0, !PT ;  /* 0x0000004074027812 */ /* 0x000fe200078ec0ff */
[----:B------:R-:W-:Y:S01]  /*0820*/  IMAD.HI.U32 R10, R7, R14, RZ ;  /* 0x0000000e070a7227 */ /* 0x000fe200078e00ff */
[C---:B------:R-:W-:Y:S02]  /*0830*/  LOP3.LUT R31, R9.reuse, 0xc, RZ, 0xfc, !PT ;  /* 0x0000000c091f7812 */ /* 0x040fe400078efcff */
[----:B------:R-:W-:Y:S01]  /*0840*/  SHF.R.U32.HI R2, RZ, 0x4, R2 ;  /* 0x00000004ff027819 */ /* 0x000fe20000011602 */
[----:B------:R-:W-:Y:S01]  /*0850*/  IMAD.MOV R10, RZ, RZ, -R10 ;  /* 0x000000ffff0a7224 */ /* 0x000fe200078e0a0a */
[----:B------:R-:W-:Y:S01]  /*0860*/  LOP3.LUT R33, R9, 0x14, RZ, 0xfc, !PT ;  /* 0x0000001409217812 */ /* 0x000fe200078efcff */
[----:B------:R-:W-:Y:S01]  /*0870*/  IMAD.HI.U32 R11, R7, R16, RZ ;  /* 0x00000010070b7227 */ /* 0x000fe200078e00ff */
[----:B------:R-:W-:-:S02]  /*0880*/  LOP3.LUT R32, R9, 0x10, RZ, 0xfc, !PT ;  /* 0x0000001009207812 */ /* 0x000fc400078efcff */
[----:B------:R-:W-:Y:S01]  /*0890*/  IABS R18, R33 ;  /* 0x0000002100127213 */ /* 0x000fe20000000000 */
[----:B------:R-:W-:Y:S01]  /*08a0*/  IMAD R76, R63, 0x80, R2 ;  /* 0x000000803f4c7824 */ /* 0x000fe200078e0202 */
[----:B------:R-:W-:Y:S01]  /*08b0*/  LOP3.LUT R34, R9, 0x18, RZ, 0xfc, !PT ;  /* 0x0000001809227812 */ /* 0x000fe200078efcff */
[----:B------:R-:W-:Y:S01]  /*08c0*/  IMAD R2, R29, R8, R12 ;  /* 0x000000081d027224 */ /* 0x000fe200078e020c */
[----:B------:R-:W-:Y:S01]  /*08d0*/  LOP3.LUT R8, R9, 0x3c, RZ, 0xfc, !PT ;  /* 0x0000003c09087812 */ /* 0x000fe200078efcff */
[----:B------:R-:W-:Y:S01]  /*08e0*/  IMAD R63, R6, 0x40, R63 ;  /* 0x00000040063f7824 */ /* 0x000fe200078e023f */
[----:B------:R-:W-:Y:S01]  /*08f0*/  IABS R20, R34 ;  /* 0x0000002200147213 */ /* 0x000fe20000000000 */
[----:B------:R-:W-:Y:S01]  /*0900*/  IMAD R6, R29, R10, R14 ;  /* 0x0000000a1d067224 */ /* 0x000fe200078e020e */
[----:B------:R-:W-:Y:S01]  /*0910*/  IABS R22, R8 ;  /* 0x0000000800167213 */ /* 0x000fe20000000000 */
[----:B------:R-:W-:Y:S01]  /*0920*/  IMAD.MOV R11, RZ, RZ, -R11 ;  /* 0x000000ffff0b7224 */ /* 0x000fe200078e0a0b */
[----:B------:R-:W-:Y:S01]  /*0930*/  IABS R14, R31 ;  /* 0x0000001f000e7213 */ /* 0x000fe20000000000 */
[----:B------:R-:W-:Y:S01]  /*0940*/  IMAD.HI.U32 R12, R7, R18, RZ ;  /* 0x00000012070c7227 */ /* 0x000fe200078e00ff */
[----:B------:R-:W-:-:S02]  /*0950*/  ISETP.GE.AND P2, PT, R8, RZ, PT ;  /* 0x000000ff0800720c */ /* 0x000fc40003f46270 */
[----:B------:R-:W-:Y:S01]  /*0960*/  ISETP.GT.U32.AND P3, PT, R29, R6, PT ;  /* 0x000000061d00720c */ /* 0x000fe20003f64070 */
[----:B------:R-:W-:Y:S01]  /*0970*/  IMAD.HI.U32 R13, R7, R22, RZ ;  /* 0x00000016070d7227 */ /* 0x000fe200078e00ff */
[C---:B------:R-:W-:Y:S02]  /*0980*/  LOP3.LUT R35, R9.reuse, 0x1c, RZ, 0xfc, !PT ;  /* 0x0000001c09237812 */ /* 0x040fe400078efcff */
[C---:B------:R-:W-:Y:S01]  /*0990*/  LOP3.LUT R36, R9.reuse, 0x20, RZ, 0xfc, !PT ;  /* 0x0000002009247812 */ /* 0x040fe200078efcff */
[----:B------:R-:W-:Y:S01]  /*09a0*/  IMAD.MOV R23, RZ, RZ, -R13 ;  /* 0x000000ffff177224 */ /* 0x000fe200078e0a0d */
[----:B------:R-:W-:Y:S01]  /*09b0*/  LOP3.LUT R38, R9, 0x28, RZ, 0xfc, !PT ;  /* 0x0000002809267812 */ /* 0x000fe200078efcff */
[----:B------:R-:W-:Y:S01]  /*09c0*/  IMAD.HI.U32 R8, R7, R14, RZ ;  /* 0x0000000e07087227 */ /* 0x000fe200078e00ff */
[----:B------:R-:W-:Y:S02]  /*09d0*/  LOP3.LUT R37, R9, 0x24, RZ, 0xfc, !PT ;  /* 0x0000002409257812 */ /* 0x000fe400078efcff */
[C---:B------:R-:W-:Y:S01]  /*09e0*/  ISETP.GT.U32.AND P4, PT, R29.reuse, R2, PT ;  /* 0x000000021d00720c */ /* 0x040fe20003f84070 */
[C---:B------:R-:W-:Y:S01]  /*09f0*/  IMAD R23, R29.reuse, R23, R22 ;  /* 0x000000171d177224 */ /* 0x040fe200078e0216 */
[----:B------:R-:W-:Y:S01]  /*0a00*/  IABS R22, R38 ;  /* 0x0000002600167213 */ /* 0x000fe20000000000 */
[C---:B------:R-:W-:Y:S01]  /*0a10*/  IMAD R10, R29.reuse, R11, R16 ;  /* 0x0000000b1d0a7224 */ /* 0x040fe200078e0210 */
[----:B------:R-:W-:Y:S01]  /*0a20*/  IABS R16, R32 ;  /* 0x0000002000107213 */ /* 0x000fe20000000000 */
[----:B------:R-:W-:Y:S01]  /*0a30*/  IMAD.MOV R15, RZ, RZ, -R8 ;  /* 0x000000ffff0f7224 */ /* 0x000fe200078e0a08 */
[----:B------:R-:W-:Y:S01]  /*0a40*/  ISETP.GT.U32.AND P5, PT, R29, R23, PT ;  /* 0x000000171d00720c */ /* 0x000fe20003fa4070 */
[----:B------:R-:W-:Y:S01]  /*0a50*/  IMAD.MOV R17, RZ, RZ, -R12 ;  /* 0x000000ffff117224 */ /* 0x000fe200078e0a0c */
[----:B------:R-:W-:Y:S01]  /*0a60*/  LOP3.LUT R39, R9, 0x2c, RZ, 0xfc, !PT ;  /* 0x0000002c09277812 */ /* 0x000fe200078efcff */
[----:B------:R-:W-:Y:S01]  /*0a70*/  IMAD R12, R29, R15, R14 ;  /* 0x0000000f1d0c7224 */ /* 0x000fe200078e020e */
[C---:B------:R-:W-:Y:S01]  /*0a80*/  LOP3.LUT R40, R9.reuse, 0x30, RZ, 0xfc, !PT ;  /* 0x0000003009287812 */ /* 0x040fe200078efcff */
[----:B------:R-:W-:Y:S01]  /*0a90*/  @!P3 IMAD.IADD R6, R6, 0x1, -R29 ;  /* 0x000000010606b824 */ /* 0x000fe200078e0a1d */
[----:B------:R-:W-:Y:S01]  /*0aa0*/  LOP3.LUT R41, R9, 0x34, RZ, 0xfc, !PT ;  /* 0x0000003409297812 */ /* 0x000fe200078efcff */
[----:B------:R-:W-:Y:S01]  /*0ab0*/  IMAD.HI.U32 R11, R7, R16, RZ ;  /* 0x00000010070b7227 */ /* 0x000fe200078e00ff */
[----:B------:R-:W-:-:S02]  /*0ac0*/  ISETP.GT.U32.AND P3, PT, R29, R12, PT ;  /* 0x0000000c1d00720c */ /* 0x000fc40003f64070 */
[----:B------:R-:W-:Y:S01]  /*0ad0*/  LOP3.LUT R30, R9, 0x38, RZ, 0xfc, !PT ;  /* 0x00000038091e7812 */ /* 0x000fe200078efcff */
[----:B------:R-:W-:Y:S01]  /*0ae0*/  IMAD.MOV R11, RZ, RZ, -R11 ;  /* 0x000000ffff0b7224 */ /* 0x000fe200078e0a0b */
[----:B------:R-:W-:Y:S01]  /*0af0*/  IABS R26, R41 ;  /* 0x00000029001a7213 */ /* 0x000fe20000000000 */
[--C-:B------:R-:W-:Y:S01]  /*0b00*/  @!P5 IMAD.IADD R23, R23, 0x1, -R29.reuse ;  /* 0x000000011717d824 */ /* 0x100fe200078e0a1d */
[----:B------:R-:W-:Y:S01]  /*0b10*/  ISETP.GT.U32.AND P5, PT, R29, R10, PT ;  /* 0x0000000a1d00720c */ /* 0x000fe20003fa4070 */
[----:B------:R-:W-:Y:S01]  /*0b20*/  IMAD.HI.U32 R8, R7, R20, RZ ;  /* 0x0000001407087227 */ /* 0x000fe200078e00ff */
[----:B------:R-:W-:Y:S02]  /*0b30*/  IABS R24, R63 ;  /* 0x0000003f00187213 */ /* 0x000fe40000000000 */
[C---:B------:R-:W-:Y:S01]  /*0b40*/  ISETP.GT.U32.AND P6, PT, R29.reuse, R23, PT ;  /* 0x000000171d00720c */ /* 0x040fe20003fc4070 */
[----:B------:R-:W-:Y:S01]  /*0b50*/  IMAD R13, R29, R11, R16 ;  /* 0x0000000b1d0d7224 */ /* 0x000fe200078e0210 */
[----:B------:R-:W-:Y:S01]  /*0b60*/  IABS R16, R35 ;  /* 0x0000002300107213 */ /* 0x000fe20000000000 */
[----:B------:R-:W-:Y:S01]  /*0b70*/  @!P3 IMAD.IADD R12, R12, 0x1, -R29 ;  /* 0x000000010c0cb824 */ /* 0x000fe200078e0a1d */
[----:B------:R-:W-:Y:S01]  /*0b80*/  IABS R28, R30 ;  /* 0x0000001e001c7213 */ /* 0x000fe20000000000 */
[----:B------:R-:W-:-:S02]  /*0b90*/  IMAD.MOV R8, RZ, RZ, -R8 ;  /* 0x000000ffff087224 */ /* 0x000fc400078e0a08 */
[C---:B------:R-:W-:Y:S01]  /*0ba0*/  IMAD R14, R29.reuse, R17, R18 ;  /* 0x000000111d0e7224 */ /* 0x040fe200078e0212 */
[C---:B------:R-:W-:Y:S01]  /*0bb0*/  ISETP.GT.U32.AND P3, PT, R29.reuse, R12, PT ;  /* 0x0000000c1d00720c */ /* 0x040fe20003f64070 */
[--C-:B------:R-:W-:Y:S01]  /*0bc0*/  @!P5 IMAD.IADD R10, R10, 0x1, -R29.reuse ;  /* 0x000000010a0ad824 */ /* 0x100fe200078e0a1d */
[C---:B------:R-:W-:Y:S01]  /*0bd0*/  ISETP.GT.U32.AND P5, PT, R29.reuse, R6, PT ;  /* 0x000000061d00720c */ /* 0x040fe20003fa4070 */
[----:B------:R-:W-:Y:S01]  /*0be0*/  IMAD R15, R29, R8, R20 ;  /* 0x000000081d0f7224 */ /* 0x000fe200078e0214 */
[----:B------:R-:W-:Y:S01]  /*0bf0*/  IABS R18, R36 ;  /* 0x0000002400127213 */ /* 0x000fe20000000000 */
[----:B------:R-:W-:Y:S01]  /*0c00*/  @!P6 IMAD.IADD R23, R23, 0x1, -R29 ;  /* 0x000000011717e824 */ /* 0x000fe200078e0a1d */
[----:B------:R-:W-:Y:S01]  /*0c10*/  ISETP.GT.U32.AND P6, PT, R29, R10, PT ;  /* 0x0000000a1d00720c */ /* 0x000fe20003fc4070 */
[----:B------:R-:W-:Y:S01]  /*0c20*/  IMAD.HI.U32 R8, R7, R16, RZ ;  /* 0x0000001007087227 */ /* 0x000fe200078e00ff */
[----:B------:R-:W-:-:S03]  /*0c30*/  IABS R20, R37 ;  /* 0x0000002500147213 */ /* 0x000fc60000000000 */
[----:B------:R-:W-:Y:S02]  /*0c40*/  IMAD.MOV R11, RZ, RZ, -R8 ;  /* 0x000000ffff0b7224 */ /* 0x000fe400078e0a08 */
[----:B------:R-:W-:-:S04]  /*0c50*/  IMAD.HI.U32 R8, R7, R18, RZ ;  /* 0x0000001207087227 */ /* 0x000fc800078e00ff */
[--C-:B------:R-:W-:Y:S01]  /*0c60*/  @!P5 IMAD.IADD R6, R6, 0x1, -R29.reuse ;  /* 0x000000010606d824 */ /* 0x100fe200078e0a1d */
[C---:B------:R-:W-:Y:S01]  /*0c70*/  ISETP.GT.U32.AND P5, PT, R29.reuse, R13, PT ;  /* 0x0000000d1d00720c */ /* 0x040fe20003fa4070 */
[----:B------:R-:W-:Y:S01]  /*0c80*/  @!P6 IMAD.IADD R10, R10, 0x1, -R29 ;  /* 0x000000010a0ae824 */ /* 0x000fe200078e0a1d */
[----:B------:R-:W-:Y:S01]  /*0c90*/  ISETP.GT.U32.AND P6, PT, R29, R14, PT ;  /* 0x0000000e1d00720c */ /* 0x000fe20003fc4070 */
[----:B------:R-:W-:-:S04]  /*0ca0*/  IMAD.HI.U32 R17, R7, R22, RZ ;  /* 0x0000001607117227 */ /* 0x000fc800078e00ff */
[----:B------:R-:W-:Y:S02]  /*0cb0*/  IMAD.MOV R8, RZ, RZ, -R8 ;  /* 0x000000ffff087224 */ /* 0x000fe400078e0a08 */
[----:B------:R-:W-:Y:S01]  /*0cc0*/  @!P3 IMAD.IADD R12, R12, 0x1, -R29 ;  /* 0x000000010c0cb824 */ /* 0x000fe200078e0a1d */
[C---:B------:R-:W-:Y:S01]  /*0cd0*/  ISETP.GT.U32.AND P3, PT, R29.reuse, R15, PT ;  /* 0x0000000f1d00720c */ /* 0x040fe20003f64070 */
[----:B------:R-:W-:Y:S02]  /*0ce0*/  IMAD R16, R29, R11, R16 ;  /* 0x0000000b1d107224 */ /* 0x000fe400078e0210 */
[----:B------:R-:W-:-:S04]  /*0cf0*/  IMAD.HI.U32 R11, R7, R20, RZ ;  /* 0x00000014070b7227 */ /* 0x000fc800078e00ff */
[----:B------:R-:W-:Y:S02]  /*0d00*/  IMAD.MOV R19, RZ, RZ, -R17 ;  /* 0x000000ffff137224 */ /* 0x000fe400078e0a11 */
[C---:B------:R-:W-:Y:S02]  /*0d10*/  IMAD R17, R29.reuse, R8, R18 ;  /* 0x000000081d117224 */ /* 0x040fe400078e0212 */
[----:B------:R-:W-:Y:S02]  /*0d20*/  IMAD.MOV R11, RZ, RZ, -R11 ;  /* 0x000000ffff0b7224 */ /* 0x000fe400078e0a0b */
[--C-:B------:R-:W-:Y:S01]  /*0d30*/  @!P6 IMAD.IADD R14, R14, 0x1, -R29.reuse ;  /* 0x000000010e0ee824 */ /* 0x100fe200078e0a1d */
[----:B------:R-:W-:Y:S01]  /*0d40*/  ISETP.GT.U32.AND P6, PT, R29, R17, PT ;  /* 0x000000111d00720c */ /* 0x000fe20003fc4070 */
[--C-:B------:R-:W-:Y:S01]  /*0d50*/  @!P5 IMAD.IADD R13, R13, 0x1, -R29.reuse ;  /* 0x000000010d0dd824 */ /* 0x100fe200078e0a1d */
[C---:B------:R-:W-:Y:S01]  /*0d60*/  ISETP.GT.U32.AND P5, PT, R29.reuse, R16, PT ;  /* 0x000000101d00720c */ /* 0x040fe20003fa4070 */
[----:B------:R-:W-:Y:S01]  /*0d70*/  IMAD R18, R29, R11, R20 ;  /* 0x0000000b1d127224 */ /* 0x000fe200078e0214 */
[----:B------:R-:W-:Y:S01]  /*0d80*/  IABS R20, R39 ;  /* 0x0000002700147213 */ /* 0x000fe20000000000 */
[----:B------:R-:W-:-:S02]  /*0d90*/  @!P4 IMAD.IADD R2, R2, 0x1, -R29 ;  /* 0x000000010202c824 */ /* 0x000fc400078e0a1d */
[----:B------:R-:W-:Y:S01]  /*0da0*/  @!P3 IMAD.IADD R15, R15, 0x1, -R29 ;  /* 0x000000010f0fb824 */ /* 0x000fe200078e0a1d */
[----:B------:R-:W-:Y:S01]  /*0db0*/  ISETP.GT.U32.AND P3, PT, R29, R18, PT ;  /* 0x000000121d00720c */ /* 0x000fe20003f64070 */
[----:B------:R-:W-:Y:S01]  /*0dc0*/  IMAD.HI.U32 R8, R7, R20, RZ ;  /* 0x0000001407087227 */ /* 0x000fe200078e00ff */
[----:B------:R-:W-:-:S03]  /*0dd0*/  ISETP.GT.U32.AND P4, PT, R29, R2, PT ;  /* 0x000000021d00720c */ /* 0x000fc60003f84070 */
[----:B------:R-:W-:Y:S01]  /*0de0*/  IMAD R19, R29, R19, R22 ;  /* 0x000000131d137224 */ /* 0x000fe200078e0216 */
[----:B------:R-:W-:Y:S01]  /*0df0*/  IABS R22, R40 ;  /* 0x0000002800167213 */ /* 0x000fe20000000000 */
[----:B------:R-:W-:Y:S02]  /*0e00*/  IMAD.MOV R8, RZ, RZ, -R8 ;  /* 0x000000ffff087224 */ /* 0x000fe400078e0a08 */
[--C-:B------:R-:W-:Y:S01]  /*0e10*/  @!P6 IMAD.IADD R17, R17, 0x1, -R29.reuse ;  /* 0x000000011111e824 */ /* 0x100fe200078e0a1d */
[C---:B------:R-:W-:Y:S01]  /*0e20*/  ISETP.GT.U32.AND P6, PT, R29.reuse, R13, PT ;  /* 0x0000000d1d00720c */ /* 0x040fe20003fc4070 */
[--C-:B------:R-:W-:Y:S01]  /*0e30*/  @!P5 IMAD.IADD R16, R16, 0x1, -R29.reuse ;  /* 0x000000011010d824 */ /* 0x100fe200078e0a1d */
[C---:B------:R-:W-:Y:S01]  /*0e40*/  ISETP.GT.U32.AND P5, PT, R29.reuse, R19, PT ;  /* 0x000000131d00720c */ /* 0x040fe20003fa4070 */
[----:B------:R-:W-:Y:S02]  /*0e50*/  IMAD R20, R29, R8, R20 ;  /* 0x000000081d147224 */ /* 0x000fe400078e0214 */
[----:B------:R-:W-:-:S02]  /*0e60*/  @!P3 IMAD.IADD R18, R18, 0x1, -R29 ;  /* 0x000000011212b824 */ /* 0x000fc400078e0a1d */
[----:B------:R-:W-:Y:S01]  /*0e70*/  @!P4 IMAD.IADD R2, R2, 0x1, -R29 ;  /* 0x000000010202c824 */ /* 0x000fe200078e0a1d */
[----:B------:R-:W-:Y:S01]  /*0e80*/  ISETP.GT.U32.AND P3, PT, R29, R20, PT ;  /* 0x000000141d00720c */ /* 0x000fe20003f64070 */
[----:B------:R-:W-:Y:S01]  /*0e90*/  IMAD.HI.U32 R11, R7, R26, RZ ;  /* 0x0000001a070b7227 */ /* 0x000fe200078e00ff */
[----:B------:R-:W-:-:S03]  /*0ea0*/  ISETP.GE.AND P4, PT, R9, RZ, PT ;  /* 0x000000ff0900720c */ /* 0x000fc60003f86270 */
[----:B------:R-:W-:-:S04]  /*0eb0*/  IMAD.HI.U32 R9, R7, R22, RZ ;  /* 0x0000001607097227 */ /* 0x000fc800078e00ff */
[----:B------:R-:W-:Y:S01]  /*0ec0*/  @!P6 IMAD.IADD R13, R13, 0x1, -R29 ;  /* 0x000000010d0de824 */ /* 0x000fe200078e0a1d */
[----:B------:R-:W-:Y:S01]  /*0ed0*/  ISETP.GT.U32.AND P6, PT, R29, R14, PT ;  /* 0x0000000e1d00720c */ /* 0x000fe20003fc4070 */
[----:B------:R-:W-:Y:S02]  /*0ee0*/  IMAD.MOV R9, RZ, RZ, -R9 ;  /* 0x000000ffff097224 */ /* 0x000fe400078e0a09 */
[----:B------:R-:W-:Y:S01]  /*0ef0*/  @!P5 IMAD.IADD R19, R19, 0x1, -R29 ;  /* 0x000000011313d824 */ /* 0x000fe200078e0a1d */
[C---:B------:R-:W-:Y:S01]  /*0f00*/  ISETP.GT.U32.AND P5, PT, R29.reuse, R15, PT ;  /* 0x0000000f1d00720c */ /* 0x040fe20003fa4070 */
[----:B------:R-:W-:Y:S02]  /*0f10*/  IMAD.MOV.U32 R25, RZ, RZ, R23 ;  /* 0x000000ffff197224 */ /* 0x000fe400078e0017 */
[----:B------:R-:W-:Y:S02]  /*0f20*/  IMAD.MOV R11, RZ, RZ, -R11 ;  /* 0x000000ffff0b7224 */ /* 0x000fe400078e0a0b */
[----:B------:R-:W-:-:S02]  /*0f30*/  IMAD R21, R29, R9, R22 ;  /* 0x000000091d157224 */ /* 0x000fc400078e0216 */
[----:B------:R-:W-:Y:S01]  /*0f40*/  @!P2 IMAD.MOV R25, RZ, RZ, -R25 ;  /* 0x000000ffff19a224 */ /* 0x000fe200078e0a19 */
[C---:B------:R-:W-:Y:S01]  /*0f50*/  ISETP.GT.U32.AND P2, PT, R29.reuse, R16, PT ;  /* 0x000000101d00720c */ /* 0x040fe20003f44070 */
[----:B------:R-:W-:Y:S02]  /*0f60*/  IMAD.MOV.U32 R9, RZ, RZ, R2 ;  /* 0x000000ffff097224 */ /* 0x000fe400078e0002 */
[----:B------:R-:W-:Y:S02]  /*0f70*/  @!P3 IMAD.IADD R20, R20, 0x1, -R29 ;  /* 0x000000011414b824 */ /* 0x000fe400078e0a1d */
[C---:B------:R-:W-:Y:S02]  /*0f80*/  IMAD R22, R29.reuse, R11, R26 ;  /* 0x0000000b1d167224 */ /* 0x040fe400078e021a */
[----:B------:R-:W-:Y:S01]  /*0f90*/  @!P4 IMAD.MOV R9, RZ, RZ, -R9 ;  /* 0x000000ffff09c224 */ /* 0x000fe200078e0a09 */
[C---:B------:R-:W-:Y:S01]  /*0fa0*/  ISETP.GT.U32.AND P4, PT, R29.reuse, R17, PT ;  /* 0x000000111d00720c */ /* 0x040fe20003f84070 */
[----:B------:R-:W-:Y:S01]  /*0fb0*/  IMAD.MOV.U32 R11, RZ, RZ, R6 ;  /* 0x000000ffff0b7224 */ /* 0x000fe200078e0006 */
[----:B------:R-:W-:Y:S01]  /*0fc0*/  ISETP.GT.U32.AND P3, PT, R29, R20, PT ;  /* 0x000000141d00720c */ /* 0x000fe20003f64070 */
[----:B------:R-:W-:-:S04]  /*0fd0*/  IMAD.HI.U32 R3, R3, R24, RZ ;  /* 0x0000001803037227 */ /* 0x000fc800078e00ff */
[----:B------:R-:W-:-:S04]  /*0fe0*/  IMAD.HI.U32 R7, R7, R28, RZ ;  /* 0x0000001c07077227 */ /* 0x000fc800078e00ff */
[----:B------:R-:W-:Y:S01]  /*0ff0*/  @!P0 IMAD.MOV R11, RZ, RZ, -R11 ;  /* 0x000000ffff0b8224 */ /* 0x000fe200078e0a0b */
[C---:B------:R-:W-:Y:S01]  /*1000*/  ISETP.GT.U32.AND P0, PT, R29.reuse, R18, PT ;  /* 0x000000121d00720c */ /* 0x040fe20003f04070 */
[--C-:B------:R-:W-:Y:S01]  /*1010*/  @!P6 IMAD.IADD R14, R14, 0x1, -R29.reuse ;  /* 0x000000010e0ee824 */ /* 0x100fe200078e0a1d */
[C---:B------:R-:W-:Y:S01]  /*1020*/  ISETP.GT.U32.AND P6, PT, R29.reuse, R21, PT ;  /* 0x000000151d00720c */ /* 0x040fe20003fc4070 */
[----:B------:R-:W-:Y:S01]  /*1030*/  @!P1 IMAD.MOV R10, RZ, RZ, -R10 ;  /* 0x000000ffff0a9224 */ /* 0x000fe200078e0a0a */
[----:B------:R-:W-:Y:S01]  /*1040*/  ISETP.GT.U32.AND P1, PT, R29, R19, PT ;  /* 0x000000131d00720c */ /* 0x000fe20003f24070 */
[----:B------:R-:W-:Y:S01]  /*1050*/  @!P5 IMAD.IADD R15, R15, 0x1, -R29 ;  /* 0x000000010f0fd824 */ /* 0x000fe200078e0a1d */
[----:B------:R-:W-:Y:S01]  /*1060*/  ISETP.GT.U32.AND P5, PT, R29, R22, PT ;  /* 0x000000161d00720c */ /* 0x000fe20003fa4070 */
[----:B------:R-:W-:Y:S02]  /*1070*/  IMAD.MOV R3, RZ, RZ, -R3 ;  /* 0x000000ffff037224 */ /* 0x000fe400078e0a03 */
[----:B------:R-:W-:-:S02]  /*1080*/  IMAD.MOV R7, RZ, RZ, -R7 ;  /* 0x000000ffff077224 */ /* 0x000fc400078e0a07 */
[--C-:B------:R-:W-:Y:S01]  /*1090*/  @!P2 IMAD.IADD R16, R16, 0x1, -R29.reuse ;  /* 0x000000011010a824 */ /* 0x100fe200078e0a1d */
[----:B------:R-:W-:Y:S01]  /*10a0*/  ISETP.GE.AND P2, PT, R31, RZ, PT ;  /* 0x000000ff1f00720c */ /* 0x000fe20003f46270 */
[----:B------:R-:W-:Y:S02]  /*10b0*/  IMAD R8, R27, R3, R24 ;  /* 0x000000031b087224 */ /* 0x000fe400078e0218 */
[----:B------:R-:W-:Y:S01]  /*10c0*/  IMAD R23, R29, R7, R28 ;  /* 0x000000071d177224 */ /* 0x000fe200078e021c */
[----:B------:R-:W1:Y:S01]  /*10d0*/  LDC.64 R2, c[0x0][0x230] ;  /* 0x00008c00ff027b82 */ /* 0x000e620000000a00 */
[--C-:B------:R-:W-:Y:S01]  /*10e0*/  @!P4 IMAD.IADD R17, R17, 0x1, -R29.reuse ;  /* 0x000000011111c824 */ /* 0x100fe200078e0a1d */
[----:B------:R-:W-:Y:S01]  /*10f0*/  ISETP.GT.U32.AND P4, PT, R27, R8, PT ;  /* 0x000000081b00720c */ /* 0x000fe20003f84070 */
[--C-:B------:R-:W-:Y:S01]  /*1100*/  @!P3 IMAD.IADD R20, R20, 0x1, -R29.reuse ;  /* 0x000000011414b824 */ /* 0x100fe200078e0a1d */
[----:B------:R-:W-:Y:S01]  /*1110*/  ISETP.GT.U32.AND P3, PT, R29, R23, PT ;  /* 0x000000171d00720c */ /* 0x000fe20003f64070 */
[--C-:B------:R-:W-:Y:S01]  /*1120*/  @!P0 IMAD.IADD R18, R18, 0x1, -R29.reuse ;  /* 0x0000000112128824 */ /* 0x100fe200078e0a1d */
[----:B------:R-:W-:Y:S01]  /*1130*/  ISETP.GE.AND P0, PT, R32, RZ, PT ;  /* 0x000000ff2000720c */ /* 0x000fe20003f06270 */
[--C-:B------:R-:W-:Y:S01]  /*1140*/  @!P6 IMAD.IADD R21, R21, 0x1, -R29.reuse ;  /* 0x000000011515e824 */ /* 0x100fe200078e0a1d */
[----:B------:R-:W-:Y:S01]  /*1150*/  ISETP.GE.AND P6, PT, R34, RZ, PT ;  /* 0x000000ff2200720c */ /* 0x000fe20003fc6270 */
[--C-:B------:R-:W-:Y:S01]  /*1160*/  @!P1 IMAD.IADD R19, R19, 0x1, -R29.reuse ;  /* 0x0000000113139824 */ /* 0x100fe200078e0a1d */
[----:B------:R-:W-:Y:S01]  /*1170*/  ISETP.GE.AND P1, PT, R33, RZ, PT ;  /* 0x000000ff2100720c */ /* 0x000fe20003f26270 */
[----:B------:R-:W-:Y:S01]  /*1180*/  @!P5 IMAD.IADD R22, R22, 0x1, -R29 ;  /* 0x000000011616d824 */ /* 0x000fe200078e0a1d */
[C---:B------:R-:W-:Y:S01]  /*1190*/  ISETP.GT.U32.AND P5, PT, R29.reuse, R21, PT ;  /* 0x000000151d00720c */ /* 0x040fe20003fa4070 */
[----:B------:R-:W-:Y:S01]  /*11a0*/  @!P2 IMAD.MOV R12, RZ, RZ, -R12 ;  /* 0x000000ffff0ca224 */ /* 0x000fe200078e0a0c */
[----:B------:R-:W2:Y:S01]  /*11b0*/  LDC.64 R6, c[0x0][0x238] ;  /* 0x00008e00ff067b82 */ /* 0x000ea20000000a00 */
[----:B------:R-:W-:Y:S01]  /*11c0*/  @!P4 IMAD.IADD R8, R8, 0x1, -R27 ;  /* 0x000000010808c824 */ /* 0x000fe200078e0a1b */
[----:B------:R-:W-:Y:S01]  /*11d0*/  ISETP.GT.U32.AND P2, PT, R29, R22, PT ;  /* 0x000000161d00720c */ /* 0x000fe20003f44070 */
[----:B------:R-:W-:Y:S01]  /*11e0*/  @!P3 IMAD.IADD R23, R23, 0x1, -R29 ;  /* 0x000000011717b824 */ /* 0x000fe200078e0a1d */
[----:B------:R-:W-:Y:S01]  /*11f0*/  ISETP.GE.AND P3, PT, R36, RZ, PT ;  /* 0x000000ff2400720c */ /* 0x000fe20003f66270 */
[----:B------:R-:W-:Y:S01]  /*1200*/  @!P0 IMAD.MOV R13, RZ, RZ, -R13 ;  /* 0x000000ffff0d8224 */ /* 0x000fe200078e0a0d */
[----:B------:R-:W-:Y:S01]  /*1210*/  ISETP.GT.U32.AND P4, PT, R27, R8, PT ;  /* 0x000000081b00720c */ /* 0x000fe20003f84070 */
[----:B------:R-:W-:Y:S01]  /*1220*/  @!P6 IMAD.MOV R15, RZ, RZ, -R15 ;  /* 0x000000ffff0fe224 */ /* 0x000fe200078e0a0f */
[----:B------:R-:W-:Y:S01]  /*1230*/  ISETP.GE.AND P0, PT, R35, RZ, PT ;  /* 0x000000ff2300720c */ /* 0x000fe20003f06270 */
[----:B------:R-:W-:Y:S01]  /*1240*/  @!P1 IMAD.MOV R14, RZ, RZ, -R14 ;  /* 0x000000ffff0e9224 */ /* 0x000fe200078e0a0e */
[----:B------:R-:W-:Y:S01]  /*1250*/  ISETP.GT.U32.AND P1, PT, R29, R23, PT ;  /* 0x000000171d00720c */ /* 0x000fe20003f24070 */
[--C-:B------:R-:W-:Y:S01]  /*1260*/  @!P5 IMAD.IADD R21, R21, 0x1, -R29.reuse ;  /* 0x000000011515d824 */ /* 0x100fe200078e0a1d */
[----:B------:R-:W-:Y:S01]  /*1270*/  ISETP.GE.AND P5, PT, R63, RZ, PT ;  /* 0x000000ff3f00720c */ /* 0x000fe20003fa6270 */
[----:B-1----:R-:W-:Y:S01]  /*1280*/  VIADD R82, R2, 0x1f ;  /* 0x0000001f02527836 */ /* 0x002fe20000000000 */
[----:B------:R-:W-:Y:S01]  /*1290*/  ISETP.GE.AND P6, PT, R37, RZ, PT ;  /* 0x000000ff2500720c */ /* 0x000fe20003fc6270 */
[----:B------:R-:W-:Y:S01]  /*12a0*/  @!P2 IMAD.IADD R22, R22, 0x1, -R29 ;  /* 0x000000011616a824 */ /* 0x000fe200078e0a1d */
[----:B------:R-:W-:Y:S01]  /*12b0*/  ISETP.NE.AND P2, PT, R4, RZ, PT ;  /* 0x000000ff0400720c */ /* 0x000fe20003f45270 */
[----:B------:R-:W-:Y:S01]  /*12c0*/  @!P3 IMAD.MOV R17, RZ, RZ, -R17 ;  /* 0x000000ffff11b224 */ /* 0x000fe200078e0a11 */
[----:B------:R-:W-:Y:S01]  /*12d0*/  ISETP.GE.AND P3, PT, R30, RZ, PT ;  /* 0x000000ff1e00720c */ /* 0x000fe20003f66270 */
[----:B------:R-:W-:Y:S01]  /*12e0*/  @!P4 IMAD.IADD R8, R8, 0x1, -R27 ;  /* 0x000000010808c824 */ /* 0x000fe200078e0a1b */
[----:B------:R-:W-:Y:S01]  /*12f0*/  ISETP.GE.AND P4, PT, R38, RZ, PT ;  /* 0x000000ff2600720c */ /* 0x000fe20003f86270 */
[----:B------:R-:W-:Y:S01]  /*1300*/  @!P0 IMAD.MOV R16, RZ, RZ, -R16 ;  /* 0x000000ffff108224 */ /* 0x000fe200078e0a10 */
[----:B------:R-:W-:Y:S01]  /*1310*/  ISETP.GE.AND P0, PT, R40, RZ, PT ;  /* 0x000000ff2800720c */ /* 0x000fe20003f06270 */
[----:B------:R-:W-:Y:S01]  /*1320*/  @!P1 IMAD.IADD R23, R23, 0x1, -R29 ;  /* 0x0000000117179824 */ /* 0x000fe200078e0a1d */
[----:B------:R-:W-:Y:S01]  /*1330*/  ISETP.GE.AND P1, PT, R39, RZ, PT ;  /* 0x000000ff2700720c */ /* 0x000fe20003f26270 */
[----:B------:R-:W-:-:S02]  /*1340*/  @!P5 IMAD.MOV R8, RZ, RZ, -R8 ;  /* 0x000000ffff08d224 */ /* 0x000fc400078e0a08 */
[----:B------:R-:W-:Y:S01]  /*1350*/  @!P6 IMAD.MOV R18, RZ, RZ, -R18 ;  /* 0x000000ffff12e224 */ /* 0x000fe200078e0a12 */
[----:B------:R-:W-:Y:S01]  /*1360*/  ISETP.NE.AND P6, PT, R5, RZ, PT ;  /* 0x000000ff0500720c */ /* 0x000fe20003fc5270 */
[----:B--2---:R-:W-:Y:S01]  /*1370*/  IMAD R81, R62, R7, RZ ;  /* 0x000000073e517224 */ /* 0x004fe200078e02ff */
[----:B------:R-:W-:Y:S01]  /*1380*/  @!P2 LOP3.LUT R8, RZ, R4, RZ, 0x33, !PT ;  /* 0x00000004ff08a212 */ /* 0x000fe200078e33ff */
[----:B------:R-:W-:Y:S01]  /*1390*/  @!P3 IMAD.MOV R23, RZ, RZ, -R23 ;  /* 0x000000ffff17b224 */ /* 0x000fe200078e0a17 */
[----:B------:R-:W-:Y:S01]  /*13a0*/  ISETP.GE.AND P2, PT, R41, RZ, PT ;  /* 0x000000ff2900720c */ /* 0x000fe20003f46270 */
[----:B------:R-:W-:Y:S01]  /*13b0*/  @!P4 IMAD.MOV R19, RZ, RZ, -R19 ;  /* 0x000000ffff13c224 */ /* 0x000fe200078e0a13 */
[----:B------:R-:W-:Y:S01]  /*13c0*/  ISETP.GE.AND P3, PT, R87, R2, PT ;  /* 0x000000025700720c */ /* 0x000fe20003f66270 */
[----:B------:R-:W-:Y:S01]  /*13d0*/  IMAD R80, R8, R3, RZ ;  /* 0x0000000308507224 */ /* 0x000fe200078e02ff */
[----:B------:R-:W-:Y:S01]  /*13e0*/  LOP3.LUT R8, RZ, R5, RZ, 0x33, !PT ;  /* 0x00000005ff087212 */ /* 0x000fe200078e33ff */
[----:B------:R-:W-:Y:S01]  /*13f0*/  @!P0 IMAD.MOV R21, RZ, RZ, -R21 ;  /* 0x000000ffff158224 */ /* 0x000fe200078e0a15 */
[----:B------:R-:W-:Y:S01]  /*1400*/  LEA R51, P5, R81, UR6, 0x2 ;  /* 0x0000000651337c11 */ /* 0x000fe2000f8a10ff */
[----:B------:R-:W-:Y:S01]  /*1410*/  @!P1 IMAD.MOV R20, RZ, RZ, -R20 ;  /* 0x000000ffff149224 */ /* 0x000fe200078e0a14 */
[----:B------:R-:W-:Y:S01]  /*1420*/  LEA R46, P0, R80, UR4, 0x2 ;  /* 0x00000004502e7c11 */ /* 0x000fe2000f8010ff */
[C---:B------:R-:W-:Y:S01]  /*1430*/  IMAD R115, R83.reuse, R6, RZ ;  /* 0x0000000653737224 */ /* 0x040fe200078e02ff */
[----:B------:R-:W-:Y:S01]  /*1440*/  ISETP.GT.AND P1, PT, R82, 0x1f, PT ;  /* 0x0000001f5200780c */ /* 0x000fe20003f24270 */
[----:B------:R-:W-:Y:S01]  /*1450*/  ULDC UR4, c[0x0][0x240] ;  /* 0x0000900000047ab9 */ /* 0x000fe20000000800 */
[----:B------:R-:W-:Y:S01]  /*1460*/  LEA.HI.X.SX32 R68, R80, UR5, 0x2, P0 ;  /* 0x0000000550447c11 */ /* 0x000fe200080f16ff */
[----:B------:R-:W-:Y:S01]  /*1470*/  @!P2 IMAD.MOV R22, RZ, RZ, -R22 ;  /* 0x000000ffff16a224 */ /* 0x000fe200078e0a16 */
[-C--:B------:R-:W-:Y:S01]  /*1480*/  ISETP.GE.AND P0, PT, R83, R2.reuse, PT ;  /* 0x000000025300720c */ /* 0x080fe20003f06270 */
[----:B------:R-:W-:Y:S01]  /*1490*/  IMAD R117, R6, 0x2, R115 ;  /* 0x0000000206757824 */ /* 0x000fe200078e0273 */
[----:B------:R-:W-:Y:S01]  /*14a0*/  SEL R3, RZ, 0x4, !P1 ;  /* 0x00000004ff037807 */ /* 0x000fe20004800000 */
[----:B------:R-:W-:Y:S01]  /*14b0*/  VIADD R48, R2, 0xffffffa0 ;  /* 0xffffffa002307836 */ /* 0x000fe20000000000 */
[----:B------:R-:W-:Y:S01]  /*14c0*/  SEL R84, R8, R9, !P6 ;  /* 0x0000000908547207 */ /* 0x000fe20007000000 */
[C---:B------:R-:W-:Y:S01]  /*14d0*/  IMAD R119, R6.reuse, 0x2, R117 ;  /* 0x0000000206777824 */ /* 0x040fe200078e0275 */
[----:B------:R-:W-:Y:S01]  /*14e0*/  SEL R47, R3, RZ, !P0 ;  /* 0x000000ff032f7207 */ /* 0x000fe20004000000 */
[----:B------:R-:W-:Y:S01]  /*14f0*/  IMAD.IADD R76, R77, 0x1, R76 ;  /* 0x000000014d4c7824 */ /* 0x000fe200078e024c */
[-C--:B------:R-:W-:Y:S01]  /*1500*/  ISETP.GE.AND P0, PT, R91, R2.reuse, PT ;  /* 0x000000025b00720c */ /* 0x080fe20003f06270 */
[----:B------:R-:W-:Y:S01]  /*1510*/  IMAD R121, R6, 0x2, R119 ;  /* 0x0000000206797824 */ /* 0x000fe200078e0277 */
[----:B------:R-:W-:Y:S01]  /*1520*/  SEL R86, R8, R11, !P6 ;  /* 0x0000000b08567207 */ /* 0x000fe20007000000 */
[----:B------:R-:W-:Y:S01]  /*1530*/  IMAD R84, R84, UR4, RZ ;  /* 0x0000000454547c24 */ /* 0x000fe2000f8e02ff */
[----:B------:R-:W-:Y:S01]  /*1540*/  SEL R73, R3, RZ, !P0 ;  /* 0x000000ff03497207 */ /* 0x000fe20004000000 */
[----:B------:R-:W-:Y:S01]  /*1550*/  IMAD R123, R6, 0x2, R121 ;  /* 0x00000002067b7824 */ /* 0x000fe200078e0279 */
[----:B------:R-:W-:Y:S01]  /*1560*/  ISETP.GE.AND P0, PT, R99, R2, PT ;  /* 0x000000026300720c */ /* 0x000fe20003f06270 */
[----:B------:R-:W-:Y:S01]  /*1570*/  IMAD R86, R86, UR4, RZ ;  /* 0x0000000456567c24 */ /* 0x000fe2000f8e02ff */
[----:B------:R-:W-:Y:S01]  /*1580*/  SEL R88, R8, R10, !P6 ;  /* 0x0000000a08587207 */ /* 0x000fe20007000000 */
[----:B------:R-:W-:Y:S01]  /*1590*/  VIADD R10, R2, 0xffffffc0 ;  /* 0xffffffc0020a7836 */ /* 0x000fe20000000000 */
[----:B------:R-:W-:Y:S01]  /*15a0*/  SEL R90, R8, R12, !P6 ;  /* 0x0000000c085a7207 */ /* 0x000fe20007000000 */
[----:B------:R-:W-:Y:S01]  /*15b0*/  IMAD R125, R6, 0x2, R123 ;  /* 0x00000002067d7824 */ /* 0x000fe200078e027b */
[----:B------:R-:W-:Y:S01]  /*15c0*/  SEL R92, R8, R13, !P6 ;  /* 0x0000000d085c7207 */ /* 0x000fe20007000000 */
[----:B------:R-:W-:Y:S01]  /*15d0*/  IMAD R88, R88, UR4, RZ ;  /* 0x0000000458587c24 */ /* 0x000fe2000f8e02ff */
        /* <DEDUP_REMOVED lines=21> */
[----:B------:R-:W-:Y:S01]  /*1730*/  VIADD R8, R2, 0xffffffe0 ;  /* 0xffffffe002087836 */ /* 0x000fe20000000000 */
[----:B------:R-:W-:Y:S01]  /*1740*/  SEL R71, R3, RZ, !P0 ;  /* 0x000000ff03477207 */ /* 0x000fe20004000000 */
[----:B------:R-:W-:Y:S01]  /*1750*/  IMAD R110, R110, UR4, RZ ;  /* 0x000000046e6e7c24 */ /* 0x000fe2000f8e02ff */
[-C--:B------:R-:W-:Y:S01]  /*1760*/  ISETP.GE.AND P0, PT, R107, R2.reuse, PT ;  /* 0x000000026b00720c */ /* 0x080fe20003f06270 */
[----:B------:R-:W-:Y:S01]  /*1770*/  IMAD R137, R6, 0x2, R135 ;  /* 0x0000000206897824 */ /* 0x000fe200078e0287 */
[-C--:B------:R-:W-:Y:S01]  /*1780*/  ISETP.GE.AND P1, PT, R85, R2.reuse, PT ;  /* 0x000000025500720c */ /* 0x080fe20003f26270 */
[----:B------:R-:W-:Y:S01]  /*1790*/  IMAD R102, R102, UR4, RZ ;  /* 0x0000000466667c24 */ /* 0x000fe2000f8e02ff */
[----:B------:R-:W-:Y:S01]  /*17a0*/  SEL R53, R3, RZ, !P3 ;  /* 0x000000ff03357207 */ /* 0x000fe20005800000 */
[----:B------:R-:W-:Y:S01]  /*17b0*/  IMAD R27, R6, 0x2, R137 ;  /* 0x00000002061b7824 */ /* 0x000fe200078e0289 */
[----:B------:R-:W-:Y:S01]  /*17c0*/  ISETP.GE.AND P3, PT, R95, R2, PT ;  /* 0x000000025f00720c */ /* 0x000fe20003f66270 */
[----:B------:R-:W-:Y:S01]  /*17d0*/  IMAD R100, R100, UR4, RZ ;  /* 0x0000000464647c24 */ /* 0x000fe2000f8e02ff */
[C---:B------:R-:W-:Y:S01]  /*17e0*/  SEL R173, R3.reuse, RZ, !P0 ;  /* 0x000000ff03ad7207 */ /* 0x040fe20004000000 */
[----:B------:R-:W-:Y:S01]  /*17f0*/  IMAD R108, R108, UR4, RZ ;  /* 0x000000046c6c7c24 */ /* 0x000fe2000f8e02ff */
[----:B------:R-:W-:Y:S01]  /*1800*/  SEL R52, R3, RZ, !P1 ;  /* 0x000000ff03347207 */ /* 0x000fe20004800000 */
[----:B------:R-:W-:Y:S01]  /*1810*/  IMAD R106, R106, UR4, RZ ;  /* 0x000000046a6a7c24 */ /* 0x000fe2000f8e02ff */
[----:B------:R-:W-:Y:S01]  /*1820*/  ISETP.GE.AND P0, PT, R85, R8, PT ;  /* 0x000000085500720c */ /* 0x000fe20003f06270 */
[----:B------:R-:W-:Y:S01]  /*1830*/  IMAD R114, R114, UR4, RZ ;  /* 0x0000000472727c24 */ /* 0x000fe2000f8e02ff */
[----:B------:R-:W-:Y:S01]  /*1840*/  LEA.HI.X.SX32 R35, R81, UR7, 0x2, P5 ;  /* 0x0000000751237c11 */ /* 0x000fe2000a8f16ff */
[----:B------:R-:W-:Y:S01]  /*1850*/  IMAD R92, R92, UR4, RZ ;  /* 0x000000045c5c7c24 */ /* 0x000fe2000f8e02ff */
[-C--:B------:R-:W-:Y:S01]  /*1860*/  ISETP.GE.AND P1, PT, R93, R2.reuse, PT ;  /* 0x000000025d00720c */ /* 0x080fe20003f26270 */
[----:B------:R-:W-:Y:S01]  /*1870*/  IMAD R112, R112, UR4, RZ ;  /* 0x0000000470707c24 */ /* 0x000fe2000f8e02ff */
[-C--:B------:R-:W-:Y:S01]  /*1880*/  ISETP.GE.AND P5, PT, R89, R2.reuse, PT ;  /* 0x000000025900720c */ /* 0x080fe20003fa6270 */
[----:B------:R-:W-:Y:S01]  /*1890*/  IMAD R31, R6, 0x2, R27 ;  /* 0x00000002061f7824 */ /* 0x000fe200078e021b */
[----:B------:R-:W-:Y:S01]  /*18a0*/  SEL R72, R3, RZ, !P3 ;  /* 0x000000ff03487207 */ /* 0x000fe20005800000 */
[----:B------:R-:W1:Y:S01]  /*18b0*/  S2UR UR7, SR_CgaCtaId ;  /* 0x00000000000779c3 */ /* 0x000e620000008800 */
[----:B------:R-:W-:Y:S01]  /*18c0*/  ISETP.GE.AND P3, PT, R103, R2, PT ;  /* 0x000000026700720c */ /* 0x000fe20003f66270 */
[----:B------:R-:W-:Y:S01]  /*18d0*/  UMOV UR4, 0x400 ;  /* 0x0000040000047882 */ /* 0x000fe20000000000 */
[----:B------:R-:W-:Y:S01]  /*18e0*/  SEL R187, RZ, 0x4, P0 ;  /* 0x00000004ffbb7807 */ /* 0x000fe20000000000 */
[----:B------:R-:W-:Y:S01]  /*18f0*/  IMAD.SHL.U32 R7, R7, 0x20, RZ ;  /* 0x0000002007077824 */ /* 0x000fe200078e00ff */
[----:B------:R-:W-:-:S02]  /*1900*/  SEL R151, R3, RZ, !P1 ;  /* 0x000000ff03977207 */ /* 0x000fc40004800000 */
[----:B------:R-:W-:Y:S02]  /*1910*/  ISETP.GE.AND P0, PT, R97, R8, PT ;  /* 0x000000086100720c */ /* 0x000fe40003f06270 */
[----:B------:R-:W-:Y:S02]  /*1920*/  SEL R54, R3, RZ, !P5 ;  /* 0x000000ff03367207 */ /* 0x000fe40006800000 */
[-C--:B------:R-:W-:Y:S02]  /*1930*/  ISETP.GE.AND P1, PT, R101, R2.reuse, PT ;  /* 0x000000026500720c */ /* 0x080fe40003f26270 */
[-C--:B------:R-:W-:Y:S02]  /*1940*/  ISETP.GE.AND P5, PT, R97, R2.reuse, PT ;  /* 0x000000026100720c */ /* 0x080fe40003fa6270 */
[----:B------:R-:W-:Y:S02]  /*1950*/  SEL R70, R3, RZ, !P3 ;  /* 0x000000ff03467207 */ /* 0x000fe40005800000 */
[----:B------:R-:W-:-:S02]  /*1960*/  ISETP.GE.AND P3, PT, R111, R2, PT ;  /* 0x000000026f00720c */ /* 0x000fc40003f66270 */
[----:B------:R-:W-:Y:S02]  /*1970*/  SEL R180, RZ, 0x4, P0 ;  /* 0x00000004ffb47807 */ /* 0x000fe40000000000 */
[----:B------:R-:W-:Y:S02]  /*1980*/  SEL R155, R3, RZ, !P1 ;  /* 0x000000ff039b7207 */ /* 0x000fe40004800000 */
[----:B------:R-:W-:Y:S01]  /*1990*/  ISETP.GE.AND P0, PT, R109, R8, PT ;  /* 0x000000086d00720c */ /* 0x000fe20003f06270 */
[----:B-1----:R-:W-:Y:S01]  /*19a0*/  ULEA UR7, UR7, UR4, 0x18 ;  /* 0x0000000407077291 */ /* 0x002fe2000f8ec03f */
[----:B------:R-:W-:Y:S02]  /*19b0*/  SEL R153, R3, RZ, !P5 ;  /* 0x000000ff03997207 */ /* 0x000fe40006800000 */
[-C--:B------:R-:W-:Y:S02]  /*19c0*/  ISETP.GE.AND P1, PT, R109, R2.reuse, PT ;  /* 0x000000026d00720c */ /* 0x080fe40003f26270 */
[----:B------:R-:W-:Y:S01]  /*19d0*/  ISETP.GE.AND P5, PT, R105, R2, PT ;  /* 0x000000026900720c */ /* 0x000fe20003fa6270 */
[----:B------:R-:W-:Y:S01]  /*19e0*/  VIADD R147, R76, UR7 ;  /* 0x000000074c937c36 */ /* 0x000fe20008000000 */
[----:B------:R-:W-:-:S02]  /*19f0*/  SEL R163, R3, RZ, !P3 ;  /* 0x000000ff03a37207 */ /* 0x000fc40005800000 */
[----:B------:R-:W-:Y:S02]  /*1a00*/  ISETP.GE.AND P3, PT, R89, R8, PT ;  /* 0x000000085900720c */ /* 0x000fe40003f66270 */
[----:B------:R-:W-:Y:S02]  /*1a10*/  SEL R176, RZ, 0x4, P0 ;  /* 0x00000004ffb07807 */ /* 0x000fe40000000000 */
[----:B------:R-:W-:Y:S02]  /*1a20*/  SEL R190, R3, RZ, !P1 ;  /* 0x000000ff03be7207 */ /* 0x000fe40004800000 */
[----:B------:R-:W-:Y:S02]  /*1a30*/  ISETP.GE.AND P0, PT, R87, R10, PT ;  /* 0x0000000a5700720c */ /* 0x000fe40003f06270 */
[----:B------:R-:W-:Y:S02]  /*1a40*/  ISETP.GE.AND P4, PT, R62, R2, PT ;  /* 0x000000023e00720c */ /* 0x000fe40003f86270 */
[----:B------:R-:W-:-:S02]  /*1a50*/  SEL R49, R3, RZ, !P5 ;  /* 0x000000ff03317207 */ /* 0x000fc40006800000 */
[----:B------:R-:W-:Y:S02]  /*1a60*/  ISETP.GE.AND P1, PT, R87, R8, PT ;  /* 0x000000085700720c */ /* 0x000fe40003f26270 */
[----:B------:R-:W-:Y:S02]  /*1a70*/  ISETP.GE.AND P5, PT, R113, R2, PT ;  /* 0x000000027100720c */ /* 0x000fe40003fa6270 */
[----:B------:R-:W-:Y:S02]  /*1a80*/  SEL R185, RZ, 0x4, P3 ;  /* 0x00000004ffb97807 */ /* 0x000fe40001800000 */
[-C--:B------:R-:W-:Y:S02]  /*1a90*/  ISETP.GE.AND P3, PT, R101, R8.reuse, PT ;  /* 0x000000086500720c */ /* 0x080fe40003f66270 */
[----:B------:R-:W-:Y:S02]  /*1aa0*/  SEL R168, RZ, 0x4, P0 ;  /* 0x00000004ffa87807 */ /* 0x000fe40000000000 */
[----:B------:R-:W-:-:S02]  /*1ab0*/  ISETP.GE.AND P6, PT, R83, R8, PT ;  /* 0x000000085300720c */ /* 0x000fc40003fc6270 */
[----:B------:R-:W-:Y:S02]  /*1ac0*/  SEL R55, R3, RZ, !P4 ;  /* 0x000000ff03377207 */ /* 0x000fe40006000000 */
[----:B------:R-:W-:Y:S02]  /*1ad0*/  SEL R186, RZ, 0x4, P1 ;  /* 0x00000004ffba7807 */ /* 0x000fe40000800000 */
[----:B------:R-:W-:Y:S02]  /*1ae0*/  ISETP.GE.AND P0, PT, R99, R10, PT ;  /* 0x0000000a6300720c */ /* 0x000fe40003f06270 */
[----:B------:R-:W-:Y:S02]  /*1af0*/  SEL R3, R3, RZ, !P5 ;  /* 0x000000ff03037207 */ /* 0x000fe40006800000 */
[-C--:B------:R-:W-:Y:S02]  /*1b00*/  ISETP.GE.AND P1, PT, R99, R8.reuse, PT ;  /* 0x000000086300720c */ /* 0x080fe40003f26270 */
[----:B------:R-:W-:-:S02]  /*1b10*/  ISETP.GE.AND P5, PT, R93, R8, PT ;  /* 0x000000085d00720c */ /* 0x000fc40003fa6270 */
[----:B------:R-:W-:Y:S02]  /*1b20*/  SEL R178, RZ, 0x4, P3 ;  /* 0x00000004ffb27807 */ /* 0x000fe40001800000 */
[-C--:B------:R-:W-:Y:S02]  /*1b30*/  ISETP.GE.AND P3, PT, R113, R8.reuse, PT ;  /* 0x000000087100720c */ /* 0x080fe40003f66270 */
[----:B------:R-:W-:Y:S02]  /*1b40*/  SEL R184, RZ, 0x4, P6 ;  /* 0x00000004ffb87807 */ /* 0x000fe40003000000 */
[----:B------:R-:W-:Y:S02]  /*1b50*/  SEL R159, RZ, 0x4, P0 ;  /* 0x00000004ff9f7807 */ /* 0x000fe40000000000 */
[-C--:B------:R-:W-:Y:S02]  /*1b60*/  ISETP.GE.AND P4, PT, R91, R8.reuse, PT ;  /* 0x000000085b00720c */ /* 0x080fe40003f86270 */
[----:B------:R-:W-:-:S02]  /*1b70*/  ISETP.GE.AND P6, PT, R95, R8, PT ;  /* 0x000000085f00720c */ /* 0x000fc40003fc6270 */
[----:B------:R-:W-:Y:S02]  /*1b80*/  SEL R179, RZ, 0x4, P1 ;  /* 0x00000004ffb37807 */ /* 0x000fe40000800000 */
[C---:B------:R-:W-:Y:S02]  /*1b90*/  ISETP.GE.AND P0, PT, R111.reuse, R10, PT ;  /* 0x0000000a6f00720c */ /* 0x040fe40003f06270 */
[----:B------:R-:W-:Y:S02]  /*1ba0*/  SEL R182, RZ, 0x4, P5 ;  /* 0x00000004ffb67807 */ /* 0x000fe40002800000 */
[-C--:B------:R-:W-:Y:S02]  /*1bb0*/  ISETP.GE.AND P1, PT, R111, R8.reuse, PT ;  /* 0x000000086f00720c */ /* 0x080fe40003f26270 */
[-C--:B------:R-:W-:Y:S02]  /*1bc0*/  ISETP.GE.AND P2, PT, R62, R8.reuse, PT ;  /* 0x000000083e00720c */ /* 0x080fe40003f46270 */
[----:B------:R-:W-:-:S02]  /*1bd0*/  ISETP.GE.AND P5, PT, R105, R8, PT ;  /* 0x000000086900720c */ /* 0x000fc40003fa6270 */
[----:B------:R-:W-:Y:S02]  /*1be0*/  SEL R172, RZ, 0x4, P3 ;  /* 0x00000004ffac7807 */ /* 0x000fe40001800000 */
[----:B------:R-:W-:Y:S02]  /*1bf0*/  ISETP.GE.AND P3, PT, R91, R10, PT ;  /* 0x0000000a5b00720c */ /* 0x000fe40003f66270 */
[----:B------:R-:W-:Y:S02]  /*1c00*/  SEL R183, RZ, 0x4, P4 ;  /* 0x00000004ffb77807 */ /* 0x000fe40002000000 */
[----:B------:R-:W-:Y:S02]  /*1c10*/  SEL R181, RZ, 0x4, P6 ;  /* 0x00000004ffb57807 */ /* 0x000fe40003000000 */
[----:B------:R-:W-:Y:S02]  /*1c20*/  SEL R156, RZ, 0x4, P0 ;  /* 0x00000004ff9c7807 */ /* 0x000fe40000000000 */
[----:B------:R-:W-:-:S02]  /*1c30*/  ISETP.GE.AND P4, PT, R103, R8, PT ;  /* 0x000000086700720c */ /* 0x000fc40003f86270 */
[----:B------:R-:W-:Y:S02]  /*1c40*/  ISETP.GE.AND P6, PT, R107, R8, PT ;  /* 0x000000086b00720c */ /* 0x000fe40003fc6270 */
[----:B------:R-:W-:Y:S02]  /*1c50*/  SEL R69, RZ, 0x4, P1 ;  /* 0x00000004ff457807 */ /* 0x000fe40000800000 */
[----:B------:R-:W-:Y:S02]  /*1c60*/  LEA R22, P0, R84, R51, 0x2 ;  /* 0x0000003354167211 */ /* 0x000fe400078010ff */
[----:B------:R-:W-:Y:S02]  /*1c70*/  SEL R175, RZ, 0x4, P5 ;  /* 0x00000004ffaf7807 */ /* 0x000fe40002800000 */
[----:B------:R-:W-:Y:S02]  /*1c80*/  SEL R8, RZ, 0x4, P2 ;  /* 0x00000004ff087807 */ /* 0x000fe40001000000 */
[----:B------:R-:W-:-:S02]  /*1c90*/  ISETP.GE.AND P1, PT, R89, R10, PT ;  /* 0x0000000a5900720c */ /* 0x000fc40003f26270 */
[-C--:B------:R-:W-:Y:S02]  /*1ca0*/  ISETP.GE.AND P5, PT, R83, R10.reuse, PT ;  /* 0x0000000a5300720c */ /* 0x080fe40003fa6270 */
[-C--:B------:R-:W-:Y:S02]  /*1cb0*/  ISETP.GE.AND P2, PT, R85, R10.reuse, PT ;  /* 0x0000000a5500720c */ /* 0x080fe40003f46270 */
[----:B------:R-:W-:Y:S02]  /*1cc0*/  SEL R166, RZ, 0x4, P3 ;  /* 0x00000004ffa67807 */ /* 0x000fe40001800000 */
[----:B------:R-:W-:Y:S02]  /*1cd0*/  ISETP.GE.AND P3, PT, R103, R10, PT ;  /* 0x0000000a6700720c */ /* 0x000fe40003f66270 */
[----:B------:R-:W-:Y:S02]  /*1ce0*/  SEL R174, RZ, 0x4, P6 ;  /* 0x00000004ffae7807 */ /* 0x000fe40003000000 */
[----:B------:R-:W-:-:S02]  /*1cf0*/  LEA.HI.X.SX32 R23, R84, R35, 0x2, P0 ;  /* 0x0000002354177211 */ /* 0x000fc400000f16ff */
[-C--:B------:R-:W-:Y:S02]  /*1d00*/  ISETP.GE.AND P6, PT, R93, R10.reuse, PT ;  /* 0x0000000a5d00720c */ /* 0x080fe40003fc6270 */
[----:B------:R-:W-:Y:S02]  /*1d10*/  SEL R167, RZ, 0x4, P1 ;  /* 0x00000004ffa77807 */ /* 0x000fe40000800000 */
[----:B------:R-:W-:Y:S02]  /*1d20*/  LEA R12, P0, R90, R51, 0x2 ;  /* 0x000000335a0c7211 */ /* 0x000fe400078010ff */
[----:B------:R-:W-:Y:S02]  /*1d30*/  SEL R170, RZ, 0x4, P5 ;  /* 0x00000004ffaa7807 */ /* 0x000fe40002800000 */
[----:B------:R-:W-:Y:S02]  /*1d40*/  SEL R171, RZ, 0x4, P2 ;  /* 0x00000004ffab7807 */ /* 0x000fe40001000000 */
[----:B------:R-:W-:-:S02]  /*1d50*/  ISETP.GE.AND P1, PT, R101, R10, PT ;  /* 0x0000000a6500720c */ /* 0x000fc40003f26270 */
[-C--:B------:R-:W-:Y:S02]  /*1d60*/  ISETP.GE.AND P5, PT, R95, R10.reuse, PT ;  /* 0x0000000a5f00720c */ /* 0x080fe40003fa6270 */
[----:B------:R-:W-:Y:S02]  /*1d70*/  ISETP.GE.AND P2, PT, R97, R10, PT ;  /* 0x0000000a6100720c */ /* 0x000fe40003f46270 */
[----:B------:R-:W-:Y:S02]  /*1d80*/  SEL R161, RZ, 0x4, P3 ;  /* 0x00000004ffa17807 */ /* 0x000fe40001800000 */
[----:B------:R-:W-:Y:S02]  /*1d90*/  SEL R177, RZ, 0x4, P4 ;  /* 0x00000004ffb17807 */ /* 0x000fe40002000000 */
[----:B------:R-:W-:Y:S02]  /*1da0*/  ISETP.GT.AND P3, PT, R82, 0x3f, PT ;  /* 0x0000003f5200780c */ /* 0x000fe40003f64270 */
[----:B------:R-:W-:-:S02]  /*1db0*/  SEL R165, RZ, 0x4, P6 ;  /* 0x00000004ffa57807 */ /* 0x000fc40003000000 */
[----:B------:R-:W-:Y:S02]  /*1dc0*/  LEA.HI.X.SX32 R13, R90, R35, 0x2, P0 ;  /* 0x000000235a0d7211 */ /* 0x000fe400000f16ff */
[-C--:B------:R-:W-:Y:S02]  /*1dd0*/  ISETP.GE.AND P6, PT, R105, R10.reuse, PT ;  /* 0x0000000a6900720c */ /* 0x080fe40003fc6270 */
[----:B------:R-:W-:Y:S02]  /*1de0*/  SEL R160, RZ, 0x4, P1 ;  /* 0x00000004ffa07807 */ /* 0x000fe40000800000 */
[----:B------:R-:W-:Y:S02]  /*1df0*/  LEA R20, P0, R98, R51, 0x2 ;  /* 0x0000003362147211 */ /* 0x000fe400078010ff */
[----:B------:R-:W-:Y:S02]  /*1e00*/  ISETP.GE.AND P4, PT, R62, R10, PT ;  /* 0x0000000a3e00720c */ /* 0x000fe40003f86270 */
[----:B------:R-:W-:-:S02]  /*1e10*/  SEL R162, RZ, 0x4, P5 ;  /* 0x00000004ffa27807 */ /* 0x000fc40002800000 */
[----:B------:R-:W-:Y:S02]  /*1e20*/  SEL R164, RZ, 0x4, P2 ;  /* 0x00000004ffa47807 */ /* 0x000fe40001000000 */
[-C--:B------:R-:W-:Y:S02]  /*1e30*/  ISETP.GE.AND P1, PT, R113, R10.reuse, PT ;  /* 0x0000000a7100720c */ /* 0x080fe40003f26270 */
[-C--:B------:R-:W-:Y:S02]  /*1e40*/  ISETP.GE.AND P5, PT, R107, R10.reuse, PT ;  /* 0x0000000a6b00720c */ /* 0x080fe40003fa6270 */
[----:B------:R-:W-:Y:S02]  /*1e50*/  ISETP.GE.AND P2, PT, R109, R10, PT ;  /* 0x0000000a6d00720c */ /* 0x000fe40003f46270 */
[----:B------:R-:W-:Y:S02]  /*1e60*/  SEL R26, R8, RZ, P3 ;  /* 0x000000ff081a7207 */ /* 0x000fe40001800000 */
[----:B------:R-:W-:-:S02]  /*1e70*/  SEL R184, R184, RZ, P3 ;  /* 0x000000ffb8b87207 */ /* 0x000fc40001800000 */
[----:B------:R-:W-:Y:S02]  /*1e80*/  SEL R187, R187, RZ, P3 ;  /* 0x000000ffbbbb7207 */ /* 0x000fe40001800000 */
[----:B------:R-:W-:Y:S02]  /*1e90*/  SEL R186, R186, RZ, P3 ;  /* 0x000000ffbaba7207 */ /* 0x000fe40001800000 */
[----:B------:R-:W-:Y:S02]  /*1ea0*/  SEL R185, R185, RZ, P3 ;  /* 0x000000ffb9b97207 */ /* 0x000fe40001800000 */
[----:B------:R-:W-:Y:S02]  /*1eb0*/  SEL R183, R183, RZ, P3 ;  /* 0x000000ffb7b77207 */ /* 0x000fe40001800000 */
        /* <DEDUP_REMOVED lines=11> */
[----:B------:R-:W-:Y:S02]  /*1f70*/  LEA R10, P3, R88, R51, 0x2 ;  /* 0x00000033580a7211 */ /* 0x000fe400078610ff */
[----:B------:R-:W-:Y:S02]  /*1f80*/  SEL R145, RZ, 0x4, P6 ;  /* 0x00000004ff917807 */ /* 0x000fe40003000000 */
[----:B------:R-:W-:-:S02]  /*1f90*/  LEA.HI.X.SX32 R21, R98, R35, 0x2, P0 ;  /* 0x0000002362157211 */ /* 0x000fc400000f16ff */
[----:B------:R-:W-:Y:S02]  /*1fa0*/  ISETP.GT.AND P6, PT, R82, 0x5f, PT ;  /* 0x0000005f5200780c */ /* 0x000fe40003fc4270 */
[----:B------:R-:W-:Y:S02]  /*1fb0*/  SEL R9, RZ, 0x4, P4 ;  /* 0x00000004ff097807 */ /* 0x000fe40002000000 */
[----:B------:R-:W-:Y:S02]  /*1fc0*/  SEL R158, RZ, 0x4, P1 ;  /* 0x00000004ff9e7807 */ /* 0x000fe40000800000 */
[-C--:B------:R-:W-:Y:S02]  /*1fd0*/  LEA R32, P0, R104, R51.reuse, 0x2 ;  /* 0x0000003368207211 */ /* 0x080fe400078010ff */
[----:B------:R-:W-:Y:S02]  /*1fe0*/  LEA R8, P1, R86, R51, 0x2 ;  /* 0x0000003356087211 */ /* 0x000fe400078210ff */
[----:B------:R-:W-:-:S02]  /*1ff0*/  LEA.HI.X.SX32 R11, R88, R35, 0x2, P3 ;  /* 0x00000023580b7211 */ /* 0x000fc400018f16ff */
[----:B------:R-:W-:Y:S02]  /*2000*/  LEA R18, P3, R96, R51, 0x2 ;  /* 0x0000003360127211 */ /* 0x000fe400078610ff */
[----:B------:R-:W-:Y:S02]  /*2010*/  SEL R30, R9, RZ, P6 ;  /* 0x000000ff091e7207 */ /* 0x000fe40003000000 */
[-C--:B------:R-:W-:Y:S02]  /*2020*/  LEA.HI.X.SX32 R33, R104, R35.reuse, 0x2, P0 ;  /* 0x0000002368217211 */ /* 0x080fe400000f16ff */
[----:B------:R-:W-:Y:S02]  /*2030*/  LEA.HI.X.SX32 R9, R86, R35, 0x2, P1 ;  /* 0x0000002356097211 */ /* 0x000fe400008f16ff */
[-C--:B------:R-:W-:Y:S02]  /*2040*/  LEA R42, P0, R110, R51.reuse, 0x2 ;  /* 0x000000336e2a7211 */ /* 0x080fe400078010ff */
[----:B------:R-:W-:-:S02]  /*2050*/  LEA R16, P1, R94, R51, 0x2 ;  /* 0x000000335e107211 */ /* 0x000fc400078210ff */
[----:B------:R-:W-:Y:S02]  /*2060*/  LEA.HI.X.SX32 R19, R96, R35, 0x2, P3 ;  /* 0x0000002360137211 */ /* 0x000fe400018f16ff */
[----:B------:R-:W-:Y:S02]  /*2070*/  LEA R28, P3, R102, R51, 0x2 ;  /* 0x00000033661c7211 */ /* 0x000fe400078610ff */
[-C--:B------:R-:W-:Y:S02]  /*2080*/  LEA.HI.X.SX32 R43, R110, R35.reuse, 0x2, P0 ;  /* 0x000000236e2b7211 */ /* 0x080fe400000f16ff */
[----:B------:R-:W-:Y:S02]  /*2090*/  LEA.HI.X.SX32 R17, R94, R35, 0x2, P1 ;  /* 0x000000235e117211 */ /* 0x000fe400008f16ff */
[----:B------:R-:W-:Y:S02]  /*20a0*/  LEA R36, P0, R27, R46, 0x2 ;  /* 0x0000002e1b247211 */ /* 0x000fe400078010ff */
[----:B------:R-:W-:-:S02]  /*20b0*/  LEA R24, P1, R100, R51, 0x2 ;  /* 0x0000003364187211 */ /* 0x000fc400078210ff */
[----:B------:R-:W-:Y:S02]  /*20c0*/  SEL R188, RZ, 0x4, P5 ;  /* 0x00000004ffbc7807 */ /* 0x000fe40002800000 */
[----:B------:R-:W-:Y:S02]  /*20d0*/  LEA.HI.X.SX32 R29, R102, R35, 0x2, P3 ;  /* 0x00000023661d7211 */ /* 0x000fe400018f16ff */
[-C--:B------:R-:W-:Y:S02]  /*20e0*/  ISETP.GE.AND P5, PT, R83, R48.reuse, PT ;  /* 0x000000305300720c */ /* 0x080fe40003fa6270 */
[----:B------:R-:W-:Y:S02]  /*20f0*/  SEL R189, RZ, 0x4, P2 ;  /* 0x00000004ffbd7807 */ /* 0x000fe40001000000 */
[----:B------:R-:W-:Y:S02]  /*2100*/  LEA R40, P3, R108, R51, 0x2 ;  /* 0x000000336c287211 */ /* 0x000fe400078610ff */
[----:B------:R-:W-:-:S02]  /*2110*/  ISETP.GE.AND P2, PT, R85, R48, PT ;  /* 0x000000305500720c */ /* 0x000fc40003f46270 */
[----:B------:R-:W-:Y:S01]  /*2120*/  LEA.HI.X.SX32 R37, R27, R68, 0x2, P0 ;  /* 0x000000441b257211 */ /* 0x000fe200000f16ff */
[----:B------:R-:W-:Y:S01]  /*2130*/  IMAD R27, R6, 0x2, R31 ;  /* 0x00000002061b7824 */ /* 0x000fe200078e021f */
[----:B------:R-:W-:Y:S02]  /*2140*/  LEA.HI.X.SX32 R25, R100, R35, 0x2, P1 ;  /* 0x0000002364197211 */ /* 0x000fe400008f16ff */
[----:B------:R-:W-:Y:S02]  /*2150*/  ISETP.GE.AND P0, PT, R89, R48, PT ;  /* 0x000000305900720c */ /* 0x000fe40003f06270 */
[----:B------:R-:W-:Y:S02]  /*2160*/  LEA R38, P1, R106, R51, 0x2 ;  /* 0x000000336a267211 */ /* 0x000fe400078210ff */
[----:B------:R-:W-:Y:S02]  /*2170*/  LEA.HI.X.SX32 R41, R108, R35, 0x2, P3 ;  /* 0x000000236c297211 */ /* 0x000fe400018f16ff */
[----:B------:R-:W-:-:S02]  /*2180*/  SEL R118, RZ, 0x4, P5 ;  /* 0x00000004ff767807 */ /* 0x000fc40002800000 */
[----:B------:R-:W-:Y:S02]  /*2190*/  LEA R50, P3, R114, R51, 0x2 ;  /* 0x0000003372327211 */ /* 0x000fe400078610ff */
[-C--:B------:R-:W-:Y:S02]  /*21a0*/  ISETP.GE.AND P5, PT, R95, R48.reuse, PT ;  /* 0x000000305f00720c */ /* 0x080fe40003fa6270 */
[----:B------:R-:W-:Y:S02]  /*21b0*/  SEL R152, RZ, 0x4, P2 ;  /* 0x00000004ff987807 */ /* 0x000fe40001000000 */
[----:B------:R-:W-:Y:S02]  /*21c0*/  ISETP.GE.AND P2, PT, R97, R48, PT ;  /* 0x000000306100720c */ /* 0x000fe40003f46270 */
[----:B------:R-:W-:Y:S02]  /*21d0*/  SEL R148, RZ, 0x4, P0 ;  /* 0x00000004ff947807 */ /* 0x000fe40000000000 */
        /* <DEDUP_REMOVED lines=16> */
[----:B------:R-:W-:Y:S02]  /*22e0*/  LEA.HI.X.SX32 R39, R106, R35, 0x2, P1 ;  /* 0x000000236a277211 */ /* 0x000fe400008f16ff */
[----:B------:R-:W-:Y:S02]  /*22f0*/  ISETP.GE.AND P0, PT, R101, R48, PT ;  /* 0x000000306500720c */ /* 0x000fe40003f06270 */
[----:B------:R-:W-:-:S02]  /*2300*/  LEA R14, P6, R92, R51, 0x2 ;  /* 0x000000335c0e7211 */ /* 0x000fc400078c10ff */
[----:B------:R-:W-:Y:S02]  /*2310*/  LEA R44, P1, R112, R51, 0x2 ;  /* 0x00000033702c7211 */ /* 0x000fe400078210ff */
[----:B------:R-:W-:Y:S02]  /*2320*/  LEA.HI.X.SX32 R51, R114, R35, 0x2, P3 ;  /* 0x0000002372337211 */ /* 0x000fe400018f16ff */
[----:B------:R-:W-:Y:S02]  /*2330*/  SEL R122, RZ, 0x4, P5 ;  /* 0x00000004ff7a7807 */ /* 0x000fe40002800000 */
[----:B------:R-:W-:Y:S02]  /*2340*/  LEA R34, P3, R31, R46, 0x2 ;  /* 0x0000002e1f227211 */ /* 0x000fe400078610ff */
[----:B------:R-:W-:Y:S02]  /*2350*/  ISETP.GE.AND P5, PT, R107, R48, PT ;  /* 0x000000306b00720c */ /* 0x000fe40003fa6270 */
[----:B------:R-:W-:-:S02]  /*2360*/  SEL R124, RZ, 0x4, P2 ;  /* 0x00000004ff7c7807 */ /* 0x000fc40001000000 */
[-C--:B------:R-:W-:Y:S02]  /*2370*/  ISETP.GE.AND P2, PT, R109, R48.reuse, PT ;  /* 0x000000306d00720c */ /* 0x080fe40003f46270 */
[----:B------:R-:W-:Y:S02]  /*2380*/  SEL R128, RZ, 0x4, P0 ;  /* 0x00000004ff807807 */ /* 0x000fe40000000000 */
[-C--:B------:R-:W-:Y:S02]  /*2390*/  ISETP.GE.AND P4, PT, R62, R48.reuse, PT ;  /* 0x000000303e00720c */ /* 0x080fe40003f86270 */
[----:B------:R-:W-:Y:S02]  /*23a0*/  ISETP.GE.AND P0, PT, R113, R48, PT ;  /* 0x000000307100720c */ /* 0x000fe40003f06270 */
[-C--:B------:R-:W-:Y:S02]  /*23b0*/  LEA.HI.X.SX32 R15, R92, R35.reuse, 0x2, P6 ;  /* 0x000000235c0f7211 */ /* 0x080fe400030f16ff */
[----:B------:R-:W-:-:S02]  /*23c0*/  LEA.HI.X.SX32 R45, R112, R35, 0x2, P1 ;  /* 0x00000023702d7211 */ /* 0x000fc400008f16ff */
[----:B------:R-:W-:Y:S02]  /*23d0*/  LEA.HI.X.SX32 R35, R31, R68, 0x2, P3 ;  /* 0x000000441f237211 */ /* 0x000fe400018f16ff */
[----:B------:R-:W-:Y:S02]  /*23e0*/  SEL R134, RZ, 0x4, P5 ;  /* 0x00000004ff867807 */ /* 0x000fe40002800000 */
[----:B------:R-:W-:Y:S02]  /*23f0*/  ISETP.GE.AND P3, PT, R91, R48, PT ;  /* 0x000000305b00720c */ /* 0x000fe40003f66270 */
[----:B------:R-:W-:Y:S02]  /*2400*/  ISETP.NE.U32.AND P5, PT, R26, RZ, PT ;  /* 0x000000ff1a00720c */ /* 0x000fe40003fa5070 */
[----:B------:R-:W-:Y:S02]  /*2410*/  SEL R136, RZ, 0x4, P2 ;  /* 0x00000004ff887807 */ /* 0x000fe40001000000 */
[----:B------:R-:W-:-:S02]  /*2420*/  ISETP.NE.U32.AND P2, PT, R30, RZ, PT ;  /* 0x000000ff1e00720c */ /* 0x000fc40003f45070 */
[----:B------:R-:W-:Y:S02]  /*2430*/  SEL R146, RZ, 0x4, P0 ;  /* 0x00000004ff927807 */ /* 0x000fe40000000000 */
[----:B------:R-:W-:Y:S02]  /*2440*/  SEL R26, RZ, 0x4, P4 ;  /* 0x00000004ff1a7807 */ /* 0x000fe40002000000 */
[----:B------:R-:W-:Y:S02]  /*2450*/  ISETP.GT.AND P0, PT, R82, 0x7f, PT ;  /* 0x0000007f5200780c */ /* 0x000fe40003f04270 */
[----:B------:R-:W-:Y:S02]  /*2460*/  LEA R30, P4, R27, R46, 0x2 ;  /* 0x0000002e1b1e7211 */ /* 0x000fe400078810ff */
[----:B------:R-:W-:Y:S02]  /*2470*/  SEL R150, RZ, 0x4, P3 ;  /* 0x00000004ff967807 */ /* 0x000fe40001800000 */
[----:B------:R-:W-:-:S02]  /*2480*/  ISETP.GE.AND P3, PT, R103, R48, PT ;  /* 0x000000306700720c */ /* 0x000fc40003f66270 */
[----:B------:R-:W-:Y:S02]  /*2490*/  SEL R192, R26, RZ, P0 ;  /* 0x000000ff1ac07207 */ /* 0x000fe40000000000 */
[----:B------:R-:W-:Y:S01]  /*24a0*/  LEA.HI.X.SX32 R31, R27, R68, 0x2, P4 ;  /* 0x000000441b1f7211 */ /* 0x000fe200020f16ff */
[----:B------:R-:W-:Y:S01]  /*24b0*/  IMAD R27, R6, 0x2, R27 ;  /* 0x00000002061b7824 */ /* 0x000fe200078e021b */
[----:B------:R-:W-:Y:S02]  /*24c0*/  LOP3.LUT R26, R116, 0x60, RZ, 0xc0, !PT ;  /* 0x00000060741a7812 */ /* 0x000fe400078ec0ff */
[----:B------:R-:W-:Y:S02]  /*24d0*/  SEL R130, RZ, 0x4, P3 ;  /* 0x00000004ff827807 */ /* 0x000fe40001800000 */
[----:B------:R-:W-:Y:S02]  /*24e0*/  ISETP.NE.U32.AND P3, PT, R47, RZ, PT ;  /* 0x000000ff2f00720c */ /* 0x000fe40003f65070 */
[----:B------:R-:W-:-:S02]  /*24f0*/  SHF.R.U32.HI R47, RZ, 0x1, R26 ;  /* 0x00000001ff2f7819 */ /* 0x000fc4000001161a */
[----:B------:R-:W-:Y:S02]  /*2500*/  LEA R26, P4, R27, R46, 0x2 ;  /* 0x0000002e1b1a7211 */ /* 0x000fe400078810ff */
[----:B------:R-:W-:Y:S02]  /*2510*/  ISETP.GE.AND P1, PT, R87, R48, PT ;  /* 0x000000305700720c */ /* 0x000fe40003f26270 */
[----:B------:R-:W-:Y:S02]  /*2520*/  LEA.HI.X.SX32 R27, R27, R68, 0x2, P4 ;  /* 0x000000441b1b7211 */ /* 0x000fe400020f16ff */
[C---:B------:R-:W-:Y:S02]  /*2530*/  LEA R56, P4, R115.reuse, R46, 0x2 ;  /* 0x0000002e73387211 */ /* 0x040fe400078810ff */
[----:B------:R-:W-:Y:S02]  /*2540*/  SEL R154, RZ, 0x4, P1 ;  /* 0x00000004ff9a7807 */ /* 0x000fe40000800000 */
[----:B------:R-:W-:-:S02]  /*2550*/  LEA.HI.X.SX32 R57, R115, R68, 0x2, P4 ;  /* 0x0000004473397211 */ /* 0x000fc400020f16ff */
[----:B------:R-:W-:Y:S02]  /*2560*/  LEA R60, P4, R117, R46, 0x2 ;  /* 0x0000002e753c7211 */ /* 0x000fe400078810ff */
[----:B------:R-:W-:Y:S01]  /*2570*/  ISETP.GE.AND P6, PT, R93, R48, PT ;  /* 0x000000305d00720c */ /* 0x000fe20003fc6270 */
[----:B------:R-:W-:Y:S01]  /*2580*/  @!PT LDS RZ, [RZ] ;  /* 0x00000000fffff984 */ /* 0x000fe20000000800 */
[----:B------:R-:W-:Y:S01]  /*2590*/  @!PT LDS RZ, [RZ] ;  /* 0x00000000fffff984 */ /* 0x000fe20000000800 */
[----:B------:R-:W-:Y:S01]  /*25a0*/  @!PT LDS RZ, [RZ] ;  /* 0x00000000fffff984 */ /* 0x000fe20000000800 */
[----:B------:R1:W-:Y:S01]  /*25b0*/  LDGSTS.E [R147], desc[UR14][R56.64], P3 ;  /* 0x0000000038937fae */ /* 0x0003e2000992184e */
[----:B------:R-:W-:Y:S02]  /*25c0*/  LEA.HI.X.SX32 R61, R117, R68, 0x2, P4 ;  /* 0x00000044753d7211 */ /* 0x000fe400020f16ff */
[----:B------:R-:W-:Y:S02]  /*25d0*/  LEA R66, P4, R119, R46, 0x2 ;  /* 0x0000002e77427211 */ /* 0x000fe400078810ff */
[----:B------:R-:W-:Y:S02]  /*25e0*/  ISETP.GE.AND P1, PT, R99, R48, PT ;  /* 0x000000306300720c */ /* 0x000fe40003f26270 */
[----:B------:R-:W-:-:S02]  /*25f0*/  LEA.HI.X.SX32 R67, R119, R68, 0x2, P4 ;  /* 0x0000004477437211 */ /* 0x000fc400020f16ff */
[C---:B------:R-:W-:Y:S02]  /*2600*/  LEA R140, P4, R121.reuse, R46, 0x2 ;  /* 0x0000002e798c7211 */ /* 0x040fe400078810ff */
[----:B------:R-:W-:Y:S02]  /*2610*/  SEL R120, RZ, 0x4, P6 ;  /* 0x00000004ff787807 */ /* 0x000fe40003000000 */
[----:B------:R-:W-:Y:S02]  /*2620*/  LEA.HI.X.SX32 R141, R121, R68, 0x2, P4 ;  /* 0x00000044798d7211 */ /* 0x000fe400020f16ff */
[C---:B------:R-:W-:Y:S02]  /*2630*/  LEA R142, P4, R123.reuse, R46, 0x2 ;  /* 0x0000002e7b8e7211 */ /* 0x040fe400078810ff */
[----:B------:R-:W-:Y:S02]  /*2640*/  SEL R126, RZ, 0x4, P1 ;  /* 0x00000004ff7e7807 */ /* 0x000fe40000800000 */
[----:B------:R-:W-:-:S02]  /*2650*/  LEA.HI.X.SX32 R143, R123, R68, 0x2, P4 ;  /* 0x000000447b8f7211 */ /* 0x000fc400020f16ff */
[----:B------:R-:W-:Y:S02]  /*2660*/  LEA R138, P4, R125, R46, 0x2 ;  /* 0x0000002e7d8a7211 */ /* 0x000fe400078810ff */
[----:B------:R-:W-:Y:S02]  /*2670*/  ISETP.GE.AND P6, PT, R105, R48, PT ;  /* 0x000000306900720c */ /* 0x000fe40003fc6270 */
[----:B------:R-:W-:Y:S02]  /*2680*/  LEA.HI.X.SX32 R139, R125, R68, 0x2, P4 ;  /* 0x000000447d8b7211 */ /* 0x000fe400020f16ff */
[----:B------:R-:W-:Y:S02]  /*2690*/  ISETP.GE.AND P1, PT, R111, R48, PT ;  /* 0x000000306f00720c */ /* 0x000fe40003f26270 */
[----:B------:R-:W-:Y:S02]  /*26a0*/  LEA R64, P4, R127, R46, 0x2 ;  /* 0x0000002e7f407211 */ /* 0x000fe400078810ff */
[----:B------:R-:W-:-:S02]  /*26b0*/  SEL R132, RZ, 0x4, P6 ;  /* 0x00000004ff847807 */ /* 0x000fc40003000000 */
[----:B------:R-:W-:Y:S02]  /*26c0*/  SEL R144, RZ, 0x4, P1 ;  /* 0x00000004ff907807 */ /* 0x000fe40000800000 */
[----:B------:R-:W-:Y:S02]  /*26d0*/  LEA.HI.X.SX32 R65, R127, R68, 0x2, P4 ;  /* 0x000000447f417211 */ /* 0x000fe400020f16ff */
[----:B------:R-:W-:Y:S02]  /*26e0*/  LEA R58, P4, R129, R46, 0x2 ;  /* 0x0000002e813a7211 */ /* 0x000fe400078810ff */
        /* <DEDUP_REMOVED lines=16> */
[----:B------:R-:W-:Y:S02]  /*27f0*/  ISETP.NE.U32.AND P0, PT, R54, RZ, PT ;  /* 0x000000ff3600720c */ /* 0x000fe40003f05070 */
[----:B------:R-:W-:Y:S02]  /*2800*/  LEA.HI.X.SX32 R59, R129, R68, 0x2, P4 ;  /* 0x00000044813b7211 */ /* 0x000fe400020f16ff */
[----:B------:R-:W-:Y:S02]  /*2810*/  LEA R54, P4, R131, R46, 0x2 ;  /* 0x0000002e83367211 */ /* 0x000fe400078810ff */
[----:B------:R-:W-:Y:S02]  /*2820*/  ISETP.NE.U32.AND P6, PT, R55, RZ, PT ;  /* 0x000000ff3700720c */ /* 0x000fe40003fc5070 */
[----:B------:R-:W-:-:S02]  /*2830*/  ISETP.NE.U32.AND P1, PT, R52, RZ, PT ;  /* 0x000000ff3400720c */ /* 0x000fc40003f25070 */
[----:B------:R-:W-:Y:S02]  /*2840*/  LEA.HI.X.SX32 R55, R131, R68, 0x2, P4 ;  /* 0x0000004483377211 */ /* 0x000fe400020f16ff */
[----:B------:R-:W-:Y:S02]  /*2850*/  LEA R52, P4, R133, R46, 0x2 ;  /* 0x0000002e85347211 */ /* 0x000fe400078810ff */
[----:B------:R-:W-:Y:S02]  /*2860*/  P2R R191, PR, RZ, 0x20 ;  /* 0x00000020ffbf7803 */ /* 0x000fe40000000000 */
[----:B------:R-:W-:Y:S02]  /*2870*/  ISETP.NE.U32.AND P5, PT, R53, RZ, PT ;  /* 0x000000ff3500720c */ /* 0x000fe40003fa5070 */
[----:B------:R-:W-:Y:S02]  /*2880*/  LEA.HI.X.SX32 R53, R133, R68, 0x2, P4 ;  /* 0x0000004485357211 */ /* 0x000fe400020f16ff */
[----:B------:R-:W-:Y:S01]  /*2890*/  LEA R48, P4, R135, R46, 0x2 ;  /* 0x0000002e87307211 */ /* 0x000fe200078810ff */
[----:B------:R2:W-:Y:S01]  /*28a0*/  LDGSTS.E [R147+0x8], desc[UR14][R60.64], P1 ;  /* 0x000080003c937fae */ /* 0x0005e2000892184e */
[----:B------:R-:W-:-:S02]  /*28b0*/  P2R R169, PR, RZ, 0x4 ;  /* 0x00000004ffa97803 */ /* 0x000fc40000000000 */
[----:B------:R-:W-:Y:S02]  /*28c0*/  ISETP.NE.U32.AND P2, PT, R49, RZ, PT ;  /* 0x000000ff3100720c */ /* 0x000fe40003f45070 */
[----:B------:R-:W-:Y:S02]  /*28d0*/  LEA.HI.X.SX32 R49, R135, R68, 0x2, P4 ;  /* 0x0000004487317211 */ /* 0x000fe400020f16ff */
[C---:B------:R-:W-:Y:S02]  /*28e0*/  LEA R46, P4, R137.reuse, R46, 0x2 ;  /* 0x0000002e892e7211 */ /* 0x040fe400078810ff */
[----:B------:R-:W-:Y:S02]  /*28f0*/  LOP3.LUT R78, R78, R47, RZ, 0x3c, !PT ;  /* 0x0000002f4e4e7212 */ /* 0x000fe400078e3cff */
[----:B------:R-:W-:Y:S02]  /*2900*/  LEA.HI.X.SX32 R47, R137, R68, 0x2, P4 ;  /* 0x00000044892f7211 */ /* 0x000fe400020f16ff */
[----:B------:R-:W-:-:S02]  /*2910*/  ISETP.NE.U32.AND P3, PT, R73, RZ, PT ;  /* 0x000000ff4900720c */ /* 0x000fc40003f65070 */
[C---:B------:R-:W-:Y:S02]  /*2920*/  LOP3.LUT R75, R76.reuse, 0x10, RZ, 0x3c, !PT ;  /* 0x000000104c4b7812 */ /* 0x040fe400078e3cff */
[----:B------:R-:W-:Y:S02]  /*2930*/  ISETP.NE.U32.AND P4, PT, R151, RZ, PT ;  /* 0x000000ff9700720c */ /* 0x000fe40003f85070 */
[C---:B------:R-:W-:Y:S01]  /*2940*/  LOP3.LUT R74, R76.reuse, 0x20, RZ, 0x3c, !PT ;  /* 0x000000204c4a7812 */ /* 0x040fe200078e3cff */
[----:B------:R-:W-:Y:S01]  /*2950*/  VIADD R149, R75, UR7 ;  /* 0x000000074b957c36 */ /* 0x000fe20008000000 */
[----:B------:R-:W-:Y:S02]  /*2960*/  LOP3.LUT R73, R76, 0x30, RZ, 0x3c, !PT ;  /* 0x000000304c497812 */ /* 0x000fe400078e3cff */
[----:B------:R-:W-:Y:S01]  /*2970*/  ISETP.NE.U32.AND P1, PT, R163, RZ, PT ;  /* 0x000000ffa300720c */ /* 0x000fe20003f25070 */
[----:B------:R-:W-:Y:S01]  /*2980*/  VIADD R151, R74, UR7 ;  /* 0x000000074a977c36 */ /* 0x000fe20008000000 */
[----:B------:R3:W-:Y:S01]  /*2990*/  LDGSTS.E [R149], desc[UR14][R66.64], P5 ;  /* 0x0000000042957fae */ /* 0x0007e2000a92184e */
[----:B------:R-:W-:Y:S01]  /*29a0*/  ISETP.NE.U32.AND P5, PT, R69, RZ, PT ;  /* 0x000000ff4500720c */ /* 0x000fe20003fa5070 */
[----:B------:R-:W-:Y:S01]  /*29b0*/  VIADD R163, R78, UR7 ;  /* 0x000000074ea37c36 */ /* 0x000fe20008000000 */
[----:B------:R-:W-:Y:S01]  /*29c0*/  LOP3.LUT R69, R76, 0x70, RZ, 0x3c, !PT ;  /* 0x000000704c457812 */ /* 0x000fe200078e3cff */
[----:B------:R4:W-:Y:S01]  /*29d0*/  LDGSTS.E [R149+0x8], desc[UR14][R140.64], P0 ;  /* 0x000080008c957fae */ /* 0x0009e2000812184e */
[----:B------:R-:W-:-:S02]  /*29e0*/  LOP3.LUT R68, R78, 0x40, RZ, 0x3c, !PT ;  /* 0x000000404e447812 */ /* 0x000fc400078e3cff */
[----:B------:R-:W-:Y:S01]  /*29f0*/  P2R R193, PR, RZ, 0x20 ;  /* 0x00000020ffc17803 */ /* 0x000fe20000000000 */
[----:B------:R5:W-:Y:S01]  /*2a00*/  LDGSTS.E [R151], desc[UR14][R142.64], P3 ;  /* 0x000000008e977fae */ /* 0x000be2000992184e */
[----:B------:R-:W-:Y:S02]  /*2a10*/  ISETP.NE.U32.AND P3, PT, R72, RZ, PT ;  /* 0x000000ff4800720c */ /* 0x000fe40003f65070 */
[----:B------:R-:W-:Y:S01]  /*2a20*/  LOP3.LUT R72, R76, 0x40, RZ, 0x3c, !PT ;  /* 0x000000404c487812 */ /* 0x000fe200078e3cff */
[----:B------:R5:W-:Y:S01]  /*2a30*/  LDGSTS.E [R151+0x8], desc[UR14][R138.64], P4 ;  /* 0x000080008a977fae */ /* 0x000be2000a12184e */
[----:B------:R-:W-:Y:S01]  /*2a40*/  ISETP.NE.U32.AND P4, PT, R153, RZ, PT ;  /* 0x000000ff9900720c */ /* 0x000fe20003f85070 */
[----:B------:R-:W-:Y:S01]  /*2a50*/  VIADD R153, R73, UR7 ;  /* 0x0000000749997c36 */ /* 0x000fe20008000000 */
[----:B------:R-:W-:Y:S02]  /*2a60*/  ISETP.NE.U32.AND P5, PT, R184, RZ, PT ;  /* 0x000000ffb800720c */ /* 0x000fe40003fa5070 */
[----:B------:R-:W-:-:S05]  /*2a70*/  ISETP.NE.U32.AND P0, PT, R192, RZ, PT ;  /* 0x000000ffc000720c */ /* 0x000fca0003f05070 */
[----:B------:R5:W-:Y:S01]  /*2a80*/  LDGSTS.E [R153], desc[UR14][R64.64], P3 ;  /* 0x0000000040997fae */ /* 0x000be2000992184e */
[----:B------:R-:W-:Y:S02]  /*2a90*/  ISETP.NE.U32.AND P3, PT, R71, RZ, PT ;  /* 0x000000ff4700720c */ /* 0x000fe40003f65070 */
[----:B------:R-:W-:Y:S01]  /*2aa0*/  LOP3.LUT R71, R76, 0x50, RZ, 0x3c, !PT ;  /* 0x000000504c477812 */ /* 0x000fe200078e3cff */
[----:B------:R5:W-:Y:S01]  /*2ab0*/  LDGSTS.E [R153+0x8], desc[UR14][R58.64], P4 ;  /* 0x000080003a997fae */ /* 0x000be2000a12184e */
[----:B------:R-:W-:Y:S01]  /*2ac0*/  ISETP.NE.U32.AND P4, PT, R155, RZ, PT ;  /* 0x000000ff9b00720c */ /* 0x000fe20003f85070 */
[----:B------:R-:W-:Y:S02]  /*2ad0*/  VIADD R155, R72, UR7 ;  /* 0x00000007489b7c36 */ /* 0x000fe40008000000 */
[----:B------:R-:W-:-:S06]  /*2ae0*/  VIADD R157, R71, UR7 ;  /* 0x00000007479d7c36 */ /* 0x000fcc0008000000 */
[----:B------:R5:W-:Y:S01]  /*2af0*/  LDGSTS.E [R155], desc[UR14][R54.64], P3 ;  /* 0x00000000369b7fae */ /* 0x000be2000992184e */
[----:B------:R-:W-:-:S03]  /*2b00*/  ISETP.NE.U32.AND P3, PT, R173, RZ, PT ;  /* 0x000000ffad00720c */ /* 0x000fc60003f65070 */
[----:B------:R5:W-:Y:S01]  /*2b10*/  LDGSTS.E [R155+0x8], desc[UR14][R52.64], P4 ;  /* 0x00008000349b7fae */ /* 0x000be2000a12184e */
[----:B------:R-:W-:Y:S02]  /*2b20*/  ISETP.NE.U32.AND P4, PT, R70, RZ, PT ;  /* 0x000000ff4600720c */ /* 0x000fe40003f85070 */
[----:B------:R-:W-:-:S11]  /*2b30*/  LOP3.LUT R70, R76, 0x60, RZ, 0x3c, !PT ;  /* 0x000000604c467812 */ /* 0x000fd600078e3cff */
[----:B------:R5:W-:Y:S01]  /*2b40*/  LDGSTS.E [R157], desc[UR14][R48.64], P4 ;  /* 0x00000000309d7fae */ /* 0x000be2000a12184e */
[----:B------:R-:W-:-:S03]  /*2b50*/  ISETP.NE.U32.AND P4, PT, R190, RZ, PT ;  /* 0x000000ffbe00720c */ /* 0x000fc60003f85070 */
[----:B------:R5:W-:Y:S01]  /*2b60*/  LDGSTS.E [R157+0x8], desc[UR14][R46.64], P2 ;  /* 0x000080002e9d7fae */ /* 0x000be2000912184e */
[----:B------:R-:W-:Y:S01]  /*2b70*/  ISETP.NE.U32.AND P2, PT, R159, RZ, PT ;  /* 0x000000ff9f00720c */ /* 0x000fe20003f45070 */
[----:B------:R-:W-:-:S03]  /*2b80*/  VIADD R159, R70, UR7 ;  /* 0x00000007469f7c36 */ /* 0x000fc60008000000 */
[----:B------:R-:W-:Y:S02]  /*2b90*/  P2R R173, PR, RZ, 0x4 ;  /* 0x00000004ffad7803 */ /* 0x000fe40000000000 */
[----:B------:R5:W-:Y:S01]  /*2ba0*/  LDGSTS.E [R159], desc[UR14][R36.64], P3 ;  /* 0x00000000249f7fae */ /* 0x000be2000992184e */
[----:B------:R-:W-:Y:S01]  /*2bb0*/  ISETP.NE.U32.AND P3, PT, R3, RZ, PT ;  /* 0x000000ff0300720c */ /* 0x000fe20003f65070 */
[----:B------:R-:W-:Y:S01]  /*2bc0*/  IMAD.SHL.U32 R3, R6, 0x20, RZ ;  /* 0x0000002006037824 */ /* 0x000fe200078e00ff */
[----:B------:R-:W-:Y:S01]  /*2bd0*/  ISETP.NE.U32.AND P2, PT, R187, RZ, PT ;  /* 0x000000ffbb00720c */ /* 0x000fe20003f45070 */
[----:B------:R5:W-:Y:S01]  /*2be0*/  LDGSTS.E [R159+0x8], desc[UR14][R34.64], P4 ;  /* 0x00008000229f7fae */ /* 0x000be2000a12184e */
[----:B------:R-:W-:Y:S01]  /*2bf0*/  ISETP.NE.U32.AND P4, PT, R161, RZ, PT ;  /* 0x000000ffa100720c */ /* 0x000fe20003f85070 */
[----:B------:R-:W-:Y:S02]  /*2c00*/  VIADD R161, R69, UR7 ;  /* 0x0000000745a17c36 */ /* 0x000fe40008000000 */
[----:B-1----:R-:W-:-:S03]  /*2c10*/  IMAD.WIDE R56, R3, 0x4, R56 ;  /* 0x0000000403387825 */ /* 0x002fc600078e0238 */
[----:B------:R1:W-:Y:S01]  /*2c20*/  LDGSTS.E [R161], desc[UR14][R30.64], P1 ;  /* 0x000000001ea17fae */ /* 0x0003e2000892184e */
[----:B------:R-:W-:Y:S01]  /*2c30*/  ISETP.NE.U32.AND P1, PT, R145, RZ, PT ;  /* 0x000000ff9100720c */ /* 0x000fe20003f25070 */
[----:B------:R-:W-:Y:S02]  /*2c40*/  VIADD R145, R68, UR7 ;  /* 0x0000000744917c36 */ /* 0x000fe40008000000 */
[----:B------:R1:W-:Y:S01]  /*2c50*/  LDGSTS.E [R161+0x8], desc[UR14][R26.64], P3 ;  /* 0x000080001aa17fae */ /* 0x0003e2000992184e */
[C---:B--2---:R-:W-:Y:S01]  /*2c60*/  IMAD.WIDE R60, R3.reuse, 0x4, R60 ;  /* 0x00000004033c7825 */ /* 0x044fe200078e023c */
[----:B------:R-:W-:Y:S02]  /*2c70*/  ISETP.NE.U32.AND P3, PT, R188, RZ, PT ;  /* 0x000000ffbc00720c */ /* 0x000fe40003f65070 */
[----:B------:R-:W0:Y:S01]  /*2c80*/  LDGDEPBAR ;  /* 0x00000000000079af */ /* 0x000e220000000000 */
[----:B---3--:R-:W-:-:S03]  /*2c90*/  IMAD.WIDE R66, R3, 0x4, R66 ;  /* 0x0000000403427825 */ /* 0x008fc600078e0242 */
[----:B------:R2:W-:Y:S01]  /*2ca0*/  LDGSTS.E [R163+0xe000], desc[UR14][R22.64], P6 ;  /* 0x0e00000016a37fae */ /* 0x0005e2000b12184e */
[----:B----4-:R-:W-:-:S03]  /*2cb0*/  IMAD.WIDE R140, R3, 0x4, R140 ;  /* 0x00000004038c7825 */ /* 0x010fc600078e028c */
[----:B------:R3:W-:Y:S01]  /*2cc0*/  LDGSTS.E [R163+0xe400], desc[UR14][R10.64], P6 ;  /* 0x0e4000000aa37fae */ /* 0x0007e2000b12184e */
[----:B-----5:R-:W-:-:S03]  /*2cd0*/  IMAD.WIDE R142, R3, 0x4, R142 ;  /* 0x00000004038e7825 */ /* 0x020fc600078e028e */
[----:B------:R4:W-:Y:S01]  /*2ce0*/  LDGSTS.E [R163+0xe800], desc[UR14][R14.64], P6 ;  /* 0x0e8000000ea37fae */ /* 0x0009e2000b12184e */
[----:B------:R-:W-:-:S03]  /*2cf0*/  IMAD.WIDE R138, R3, 0x4, R138 ;  /* 0x00000004038a7825 */ /* 0x000fc600078e028a */
        /* <DEDUP_REMOVED lines=17> */
[----:B-1----:R-:W-:-:S03]  /*2e10*/  IMAD.WIDE R30, R3, 0x4, R30 ;  /* 0x00000004031e7825 */ /* 0x002fc600078e021e */
[----:B------:R1:W-:Y:S01]  /*2e20*/  LDGSTS.E [R145+0xf200], desc[UR14][R28.64], P6 ;  /* 0x0f2000001c917fae */ /* 0x0003e2000b12184e */
[----:B------:R-:W-:-:S03]  /*2e30*/  IMAD.WIDE R26, R3, 0x4, R26 ;  /* 0x00000004031a7825 */ /* 0x000fc600078e021a */
[----:B------:R1:W-:Y:S01]  /*2e40*/  LDGSTS.E [R145+0xf600], desc[UR14][R38.64], P6 ;  /* 0x0f60000026917fae */ /* 0x0003e2000b12184e */
[----:B--2---:R-:W-:-:S03]  /*2e50*/  IMAD.WIDE R22, R7, 0x4, R22 ;  /* 0x0000000407167825 */ /* 0x004fc600078e0216 */
[----:B------:R2:W-:Y:S01]  /*2e60*/  LDGSTS.E [R145+0xfa00], desc[UR14][R42.64], P6 ;  /* 0x0fa000002a917fae */ /* 0x0005e2000b12184e */
[----:B---3--:R-:W-:-:S03]  /*2e70*/  IMAD.WIDE R10, R7, 0x4, R10 ;  /* 0x00000004070a7825 */ /* 0x008fc600078e020a */
[----:B------:R3:W-:Y:S01]  /*2e80*/  LDGSTS.E [R145+0xfe00], desc[UR14][R50.64], P6 ;  /* 0x0fe0000032917fae */ /* 0x0007e2000b12184e */
[----:B----4-:R-:W-:Y:S01]  /*2e90*/  IMAD.WIDE R14, R7, 0x4, R14 ;  /* 0x00000004070e7825 */ /* 0x010fe200078e020e */
[----:B------:R-:W-:Y:S02]  /*2ea0*/  ISETP.NE.U32.AND P6, PT, R189, RZ, PT ;  /* 0x000000ffbd00720c */ /* 0x000fe40003fc5070 */
[----:B------:R-:W0:Y:S01]  /*2eb0*/  LDGDEPBAR ;  /* 0x00000000000079af */ /* 0x000e220000000000 */
[C---:B-----5:R-:W-:Y:S01]  /*2ec0*/  IMAD.WIDE R18, R7.reuse, 0x4, R18 ;  /* 0x0000000407127825 */ /* 0x060fe200078e0212 */
[----:B------:R-:W-:Y:S03]  /*2ed0*/  BAR.SYNC.DEFER_BLOCKING 0x0 ;  /* 0x0000000000007b1d */ /* 0x000fe60000010000 */
[----:B------:R-:W-:-:S04]  /*2ee0*/  IMAD.WIDE R24, R7, 0x4, R24 ;  /* 0x0000000407187825 */ /* 0x000fc800078e0218 */
[----:B------:R-:W-:-:S04]  /*2ef0*/  IMAD.WIDE R32, R7, 0x4, R32 ;  /* 0x0000000407207825 */ /* 0x000fc800078e0220 */
[----:B------:R-:W-:-:S04]  /*2f00*/  IMAD.WIDE R40, R7, 0x4, R40 ;  /* 0x0000000407287825 */ /* 0x000fc800078e0228 */
[----:B------:R-:W-:-:S04]  /*2f10*/  IMAD.WIDE R44, R7, 0x4, R44 ;  /* 0x00000004072c7825 */ /* 0x000fc800078e022c */
[----:B------:R-:W-:-:S04]  /*2f20*/  IMAD.WIDE R8, R7, 0x4, R8 ;  /* 0x0000000407087825 */ /* 0x000fc800078e0208 */
[C---:B------:R-:W-:Y:S01]  /*2f30*/  IMAD.WIDE R12, R7.reuse, 0x4, R12 ;  /* 0x00000004070c7825 */ /* 0x040fe200078e020c */
[----:B------:R-:W-:Y:S01]  /*2f40*/  @!PT LDS RZ, [RZ] ;  /* 0x00000000fffff984 */ /* 0x000fe20000000800 */
[----:B------:R-:W-:Y:S01]  /*2f50*/  @!PT LDS RZ, [RZ] ;  /* 0x00000000fffff984 */ /* 0x000fe20000000800 */
[----:B------:R-:W-:Y:S01]  /*2f60*/  @!PT LDS RZ, [RZ] ;  /* 0x00000000fffff984 */ /* 0x000fe20000000800 */
[----:B------:R4:W-:Y:S01]  /*2f70*/  LDGSTS.E [R147+0x2000], desc[UR14][R56.64], P5 ;  /* 0x0200000038937fae */ /* 0x0009e2000a92184e */
[----:B------:R-:W-:Y:S02]  /*2f80*/  ISETP.NE.U32.AND P5, PT, R186, RZ, PT ;  /* 0x000000ffba00720c */ /* 0x000fe40003fa5070 */
[----:B------:R-:W-:Y:S01]  /*2f90*/  IMAD.WIDE R16, R7, 0x4, R16 ;  /* 0x0000000407107825 */ /* 0x000fe200078e0210 */
[----:B------:R5:W-:Y:S01]  /*2fa0*/  LDGSTS.E [R147+0x2008], desc[UR14][R60.64], P2 ;  /* 0x020080003c937fae */ /* 0x000be2000912184e */
[----:B------:R-:W-:Y:S02]  /*2fb0*/  ISETP.NE.U32.AND P2, PT, R185, RZ, PT ;  /* 0x000000ffb900720c */ /* 0x000fe40003f45070 */
[----:B------:R-:W-:-:S04]  /*2fc0*/  IMAD.WIDE R20, R7, 0x4, R20 ;  /* 0x0000000407147825 */ /* 0x000fc800078e0214 */
[----:B-1----:R-:W-:-:S03]  /*2fd0*/  IMAD.WIDE R28, R7, 0x4, R28 ;  /* 0x00000004071c7825 */ /* 0x002fc600078e021c */
[----:B------:R1:W-:Y:S01]  /*2fe0*/  LDGSTS.E [R149+0x2000], desc[UR14][R66.64], P5 ;  /* 0x0200000042957fae */ /* 0x0003e2000a92184e */
[----:B------:R-:W-:Y:S01]  /*2ff0*/  ISETP.NE.U32.AND P5, PT, R183, RZ, PT ;  /* 0x000000ffb700720c */ /* 0x000fe20003fa5070 */
[C---:B------:R-:W-:Y:S02]  /*3000*/  IMAD.WIDE R38, R7.reuse, 0x4, R38 ;  /* 0x0000000407267825 */ /* 0x040fe400078e0226 */
[----:B------:R1:W-:Y:S01]  /*3010*/  LDGSTS.E [R149+0x2008], desc[UR14][R140.64], P2 ;  /* 0x020080008c957fae */ /* 0x0003e2000912184e */
[----:B------:R-:W-:Y:S01]  /*3020*/  ISETP.NE.U32.AND P2, PT, R182, RZ, PT ;  /* 0x000000ffb600720c */ /* 0x000fe20003f45070 */
[----:B--2---:R-:W-:-:S04]  /*3030*/  IMAD.WIDE R42, R7, 0x4, R42 ;  /* 0x00000004072a7825 */ /* 0x004fc800078e022a */
[----:B---3--:R-:W-:-:S04]  /*3040*/  IMAD.WIDE R50, R7, 0x4, R50 ;  /* 0x0000000407327825 */ /* 0x008fc800078e0232 */
[----:B------:R2:W-:Y:S01]  /*3050*/  LDGSTS.E [R151+0x2000], desc[UR14][R142.64], P5 ;  /* 0x020000008e977fae */ /* 0x0005e2000a92184e */
[----:B------:R-:W-:Y:S01]  /*3060*/  ISETP.NE.U32.AND P5, PT, R181, RZ, PT ;  /* 0x000000ffb500720c */ /* 0x000fe20003fa5070 */
[C---:B----4-:R-:W-:Y:S02]  /*3070*/  IMAD.WIDE R56, R3.reuse, 0x4, R56 ;  /* 0x0000000403387825 */ /* 0x050fe400078e0238 */
[----:B------:R3:W-:Y:S01]  /*3080*/  LDGSTS.E [R151+0x2008], desc[UR14][R138.64], P2 ;  /* 0x020080008a977fae */ /* 0x0007e2000912184e */
[----:B------:R-:W-:Y:S01]  /*3090*/  ISETP.NE.U32.AND P2, PT, R180, RZ, PT ;  /* 0x000000ffb400720c */ /* 0x000fe20003f45070 */
[----:B-----5:R-:W-:-:S04]  /*30a0*/  IMAD.WIDE R60, R3, 0x4, R60 ;  /* 0x00000004033c7825 */ /* 0x020fc800078e023c */
[----:B-1----:R-:W-:-:S04]  /*30b0*/  IMAD.WIDE R66, R3, 0x4, R66 ;  /* 0x0000000403427825 */ /* 0x002fc800078e0242 */
        /* <DEDUP_REMOVED lines=9> */
[----:B-1----:R-:W-:Y:S02]  /*3150*/  IMAD.WIDE R64, R3, 0x4, R64 ;  /* 0x0000000403407825 */ /* 0x002fe400078e0240 */
[----:B------:R1:W-:Y:S01]  /*3160*/  LDGSTS.E [R155+0x2008], desc[UR14][R52.64], P2 ;  /* 0x02008000349b7fae */ /* 0x0003e2000912184e */
[----:B------:R-:W-:Y:S01]  /*3170*/  ISETP.NE.U32.AND P2, PT, R175, RZ, PT ;  /* 0x000000ffaf00720c */ /* 0x000fe20003f45070 */
[----:B----4-:R-:W-:-:S04]  /*3180*/  IMAD.WIDE R58, R3, 0x4, R58 ;  /* 0x00000004033a7825 */ /* 0x010fc800078e023a */
[----:B--2---:R-:W-:-:S04]  /*3190*/  IMAD.WIDE R54, R3, 0x4, R54 ;  /* 0x0000000403367825 */ /* 0x004fc800078e0236 */
[----:B------:R2:W-:Y:S01]  /*31a0*/  LDGSTS.E [R157+0x2000], desc[UR14][R48.64], P5 ;  /* 0x02000000309d7fae */ /* 0x0005e2000a92184e */
[----:B------:R-:W-:Y:S01]  /*31b0*/  ISETP.NE.U32.AND P5, PT, R174, RZ, PT ;  /* 0x000000ffae00720c */ /* 0x000fe20003fa5070 */
[C---:B-1----:R-:W-:Y:S02]  /*31c0*/  IMAD.WIDE R52, R3.reuse, 0x4, R52 ;  /* 0x0000000403347825 */ /* 0x042fe400078e0234 */
[----:B------:R1:W-:Y:S01]  /*31d0*/  LDGSTS.E [R157+0x2008], desc[UR14][R46.64], P2 ;  /* 0x020080002e9d7fae */ /* 0x0003e2000912184e */
[----:B------:R-:W-:Y:S01]  /*31e0*/  ISETP.NE.U32.AND P2, PT, R176, RZ, PT ;  /* 0x000000ffb000720c */ /* 0x000fe20003f45070 */
[----:B--2---:R-:W-:-:S08]  /*31f0*/  IMAD.WIDE R48, R3, 0x4, R48 ;  /* 0x0000000403307825 */ /* 0x004fd000078e0230 */
[----:B------:R2:W-:Y:S01]  /*3200*/  LDGSTS.E [R159+0x2000], desc[UR14][R36.64], P5 ;  /* 0x02000000249f7fae */ /* 0x0005e2000a92184e */
[----:B------:R-:W-:Y:S01]  /*3210*/  ISETP.NE.AND P5, PT, R193, RZ, PT ;  /* 0x000000ffc100720c */ /* 0x000fe20003fa5270 */
[C---:B-1----:R-:W-:Y:S02]  /*3220*/  IMAD.WIDE R46, R3.reuse, 0x4, R46 ;  /* 0x00000004032e7825 */ /* 0x042fe400078e022e */
[----:B------:R1:W-:Y:S01]  /*3230*/  LDGSTS.E [R159+0x2008], desc[UR14][R34.64], P2 ;  /* 0x02008000229f7fae */ /* 0x0003e2000912184e */
[----:B------:R-:W-:Y:S01]  /*3240*/  ISETP.NE.U32.AND P2, PT, R172, RZ, PT ;  /* 0x000000ffac00720c */ /* 0x000fe20003f45070 */
[----:B--2---:R-:W-:-:S08]  /*3250*/  IMAD.WIDE R36, R3, 0x4, R36 ;  /* 0x0000000403247825 */ /* 0x004fd000078e0224 */
[----:B------:R2:W-:Y:S01]  /*3260*/  LDGSTS.E [R161+0x2000], desc[UR14][R30.64], P5 ;  /* 0x020000001ea17fae */ /* 0x0005e2000a92184e */
[----:B------:R-:W-:Y:S01]  /*3270*/  ISETP.NE.AND P5, PT, R191, RZ, PT ;  /* 0x000000ffbf00720c */ /* 0x000fe20003fa5270 */
[----:B-1----:R-:W-:Y:S02]  /*3280*/  IMAD.WIDE R34, R3, 0x4, R34 ;  /* 0x0000000403227825 */ /* 0x002fe400078e0222 */
[----:B------:R1:W-:Y:S01]  /*3290*/  LDGSTS.E [R161+0x2008], desc[UR14][R26.64], P2 ;  /* 0x020080001aa17fae */ /* 0x0003e2000912184e */
[----:B------:R-:W-:-:S03]  /*32a0*/  ISETP.NE.U32.AND P2, PT, R170, RZ, PT ;  /* 0x000000ffaa00720c */ /* 0x000fc60003f45070 */
[----:B------:R-:W0:Y:S01]  /*32b0*/  LDGDEPBAR ;  /* 0x00000000000079af */ /* 0x000e220000000000 */
[----:B--2---:R-:W-:-:S05]  /*32c0*/  IMAD.WIDE R30, R3, 0x4, R30 ;  /* 0x00000004031e7825 */ /* 0x004fca00078e021e */
[----:B------:R2:W-:Y:S01]  /*32d0*/  LDGSTS.E [R163+0x10000], desc[UR14][R22.64], P5 ;  /* 0x1000000016a37fae */ /* 0x0005e2000a92184e */
[----:B-1----:R-:W-:-:S03]  /*32e0*/  IMAD.WIDE R26, R3, 0x4, R26 ;  /* 0x00000004031a7825 */ /* 0x002fc600078e021a */
[----:B------:R1:W-:Y:S04]  /*32f0*/  LDGSTS.E [R163+0x10400], desc[UR14][R10.64], P5 ;  /* 0x104000000aa37fae */ /* 0x0003e8000a92184e */
[----:B------:R3:W-:Y:S04]  /*3300*/  LDGSTS.E [R163+0x10800], desc[UR14][R14.64], P5 ;  /* 0x108000000ea37fae */ /* 0x0007e8000a92184e */
[----:B------:R4:W-:Y:S01]  /*3310*/  LDGSTS.E [R163+0x10c00], desc[UR14][R18.64], P5 ;  /* 0x10c0000012a37fae */ /* 0x0009e2000a92184e */
[----:B--2---:R-:W-:-:S03]  /*3320*/  IMAD.WIDE R22, R7, 0x4, R22 ;  /* 0x0000000407167825 */ /* 0x004fc600078e0216 */
[----:B------:R2:W-:Y:S01]  /*3330*/  LDGSTS.E [R163+0x11000], desc[UR14][R24.64], P5 ;  /* 0x1100000018a37fae */ /* 0x0005e2000a92184e */
[----:B-1----:R-:W-:-:S03]  /*3340*/  IMAD.WIDE R10, R7, 0x4, R10 ;  /* 0x00000004070a7825 */ /* 0x002fc600078e020a */
[----:B------:R1:W-:Y:S01]  /*3350*/  LDGSTS.E [R163+0x11400], desc[UR14][R32.64], P5 ;  /* 0x1140000020a37fae */ /* 0x0003e2000a92184e */
[----:B---3--:R-:W-:-:S03]  /*3360*/  IMAD.WIDE R14, R7, 0x4, R14 ;  /* 0x00000004070e7825 */ /* 0x008fc600078e020e */
[----:B------:R3:W-:Y:S01]  /*3370*/  LDGSTS.E [R163+0x11800], desc[UR14][R40.64], P5 ;  /* 0x1180000028a37fae */ /* 0x0007e2000a92184e */
[----:B----4-:R-:W-:-:S03]  /*3380*/  IMAD.WIDE R18, R7, 0x4, R18 ;  /* 0x0000000407127825 */ /* 0x010fc600078e0212 */
        /* <DEDUP_REMOVED lines=17> */
[----:B------:R-:W-:Y:S01]  /*34a0*/  ISETP.NE.U32.AND P5, PT, R171, RZ, PT ;  /* 0x000000ffab00720c */ /* 0x000fe20003fa5070 */
[C---:B--2---:R-:W-:Y:S02]  /*34b0*/  IMAD.WIDE R28, R7.reuse, 0x4, R28 ;  /* 0x00000004071c7825 */ /* 0x044fe400078e021c */
[----:B------:R-:W0:Y:S02]  /*34c0*/  LDGDEPBAR ;  /* 0x00000000000079af */ /* 0x000e240000000000 */
[C---:B-1----:R-:W-:Y:S01]  /*34d0*/  IMAD.WIDE R38, R7.reuse, 0x4, R38 ;  /* 0x0000000407267825 */ /* 0x042fe200078e0226 */
[----:B------:R-:W-:Y:S03]  /*34e0*/  BAR.SYNC.DEFER_BLOCKING 0x0 ;  /* 0x0000000000007b1d */ /* 0x000fe60000010000 */
[----:B---3--:R-:W-:-:S04]  /*34f0*/  IMAD.WIDE R42, R7, 0x4, R42 ;  /* 0x00000004072a7825 */ /* 0x008fc800078e022a */
[----:B----4-:R-:W-:Y:S01]  /*3500*/  IMAD.WIDE R50, R7, 0x4, R50 ;  /* 0x0000000407327825 */ /* 0x010fe200078e0232 */
[----:B------:R-:W-:Y:S01]  /*3510*/  @!PT LDS RZ, [RZ] ;  /* 0x00000000fffff984 */ /* 0x000fe20000000800 */
[----:B------:R-:W-:Y:S01]  /*3520*/  @!PT LDS RZ, [RZ] ;  /* 0x00000000fffff984 */ /* 0x000fe20000000800 */
[----:B------:R-:W-:Y:S01]  /*3530*/  @!PT LDS RZ, [RZ] ;  /* 0x00000000fffff984 */ /* 0x000fe20000000800 */
[----:B------:R1:W-:Y:S01]  /*3540*/  LDGSTS.E [R147+0x4000], desc[UR14][R56.64], P2 ;  /* 0x0400000038937fae */ /* 0x0003e2000912184e */
[----:B------:R-:W-:-:S03]  /*3550*/  ISETP.NE.U32.AND P2, PT, R168, RZ, PT ;  /* 0x000000ffa800720c */ /* 0x000fc60003f45070 */
[----:B------:R2:W-:Y:S01]  /*3560*/  LDGSTS.E [R147+0x4008], desc[UR14][R60.64], P5 ;  /* 0x040080003c937fae */ /* 0x0005e2000a92184e */
[----:B------:R-:W-:Y:S01]  /*3570*/  ISETP.NE.U32.AND P5, PT, R167, RZ, PT ;  /* 0x000000ffa700720c */ /* 0x000fe20003fa5070 */
[----:B-1----:R-:W-:-:S08]  /*3580*/  IMAD.WIDE R56, R3, 0x4, R56 ;  /* 0x0000000403387825 */ /* 0x002fd000078e0238 */
[----:B------:R1:W-:Y:S01]  /*3590*/  LDGSTS.E [R149+0x4000], desc[UR14][R66.64], P2 ;  /* 0x0400000042957fae */ /* 0x0003e2000912184e */
[----:B------:R-:W-:Y:S01]  /*35a0*/  ISETP.NE.U32.AND P2, PT, R166, RZ, PT ;  /* 0x000000ffa600720c */ /* 0x000fe20003f45070 */
[----:B--2---:R-:W-:Y:S02]  /*35b0*/  IMAD.WIDE R60, R3, 0x4, R60 ;  /* 0x00000004033c7825 */ /* 0x004fe400078e023c */
[----:B------:R2:W-:Y:S01]  /*35c0*/  LDGSTS.E [R149+0x4008], desc[UR14][R140.64], P5 ;  /* 0x040080008c957fae */ /* 0x0005e2000a92184e */
[----:B------:R-:W-:Y:S01]  /*35d0*/  ISETP.NE.U32.AND P5, PT, R165, RZ, PT ;  /* 0x000000ffa500720c */ /* 0x000fe20003fa5070 */
[----:B-1----:R-:W-:-:S08]  /*35e0*/  IMAD.WIDE R66, R3, 0x4, R66 ;  /* 0x0000000403427825 */ /* 0x002fd000078e0242 */
[----:B------:R1:W-:Y:S01]  /*35f0*/  LDGSTS.E [R151+0x4000], desc[UR14][R142.64], P2 ;  /* 0x040000008e977fae */ /* 0x0003e2000912184e */
[----:B------:R-:W-:Y:S01]  /*3600*/  ISETP.NE.U32.AND P2, PT, R162, RZ, PT ;  /* 0x000000ffa200720c */ /* 0x000fe20003f45070 */
[C---:B--2---:R-:W-:Y:S02]  /*3610*/  IMAD.WIDE R140, R3.reuse, 0x4, R140 ;  /* 0x00000004038c7825 */ /* 0x044fe400078e028c */
[----:B------:R2:W-:Y:S01]  /*3620*/  LDGSTS.E [R151+0x4008], desc[UR14][R138.64], P5 ;  /* 0x040080008a977fae */ /* 0x0005e2000a92184e */
[----:B------:R-:W-:Y:S01]  /*3630*/  ISETP.NE.U32.AND P5, PT, R164, RZ, PT ;  /* 0x000000ffa400720c */ /* 0x000fe20003fa5070 */
[----:B-1----:R-:W-:-:S08]  /*3640*/  IMAD.WIDE R142, R3, 0x4, R142 ;  /* 0x00000004038e7825 */ /* 0x002fd000078e028e */
[----:B------:R1:W-:Y:S01]  /*3650*/  LDGSTS.E [R153+0x4000], desc[UR14][R64.64], P2 ;  /* 0x0400000040997fae */ /* 0x0003e2000912184e */
[----:B------:R-:W-:Y:S01]  /*3660*/  ISETP.NE.AND P2, PT, R173, RZ, PT ;  /* 0x000000ffad00720c */ /* 0x000fe20003f45270 */
[C---:B--2---:R-:W-:Y:S02]  /*3670*/  IMAD.WIDE R138, R3.reuse, 0x4, R138 ;  /* 0x00000004038a7825 */ /* 0x044fe400078e028a */
[----:B------:R2:W-:Y:S01]  /*3680*/  LDGSTS.E [R153+0x4008], desc[UR14][R58.64], P5 ;  /* 0x040080003a997fae */ /* 0x0005e2000a92184e */
[----:B------:R-:W-:Y:S01]  /*3690*/  ISETP.NE.U32.AND P5, PT, R160, RZ, PT ;  /* 0x000000ffa000720c */ /* 0x000fe20003fa5070 */
[----:B-1----:R-:W-:-:S08]  /*36a0*/  IMAD.WIDE R64, R3, 0x4, R64 ;  /* 0x0000000403407825 */ /* 0x002fd000078e0240 */
[----:B------:R1:W-:Y:S01]  /*36b0*/  LDGSTS.E [R155+0x4000], desc[UR14][R54.64], P2 ;  /* 0x04000000369b7fae */ /* 0x0003e2000912184e */
[----:B------:R-:W-:Y:S01]  /*36c0*/  ISETP.NE.AND P2, PT, R169, RZ, PT ;  /* 0x000000ffa900720c */ /* 0x000fe20003f45270 */
[----:B--2---:R-:W-:Y:S02]  /*36d0*/  IMAD.WIDE R58, R3, 0x4, R58 ;  /* 0x00000004033a7825 */ /* 0x004fe400078e023a */
[----:B------:R2:W-:Y:S01]  /*36e0*/  LDGSTS.E [R155+0x4008], desc[UR14][R52.64], P5 ;  /* 0x04008000349b7fae */ /* 0x0005e2000a92184e */
[----:B------:R-:W-:-:S03]  /*36f0*/  ISETP.NE.U32.AND P5, PT, R154, RZ, PT ;  /* 0x000000ff9a00720c */ /* 0x000fc60003fa5070 */
[----:B------:R3:W-:Y:S01]  /*3700*/  LDGSTS.E [R157+0x4000], desc[UR14][R48.64], P4 ;  /* 0x04000000309d7fae */ /* 0x0007e2000a12184e */
[----:B------:R-:W-:-:S03]  /*3710*/  ISETP.NE.U32.AND P4, PT, R156, RZ, PT ;  /* 0x000000ff9c00720c */ /* 0x000fc60003f85070 */
[----:B------:R4:W-:Y:S01]  /*3720*/  LDGSTS.E [R157+0x4008], desc[UR14][R46.64], P1 ;  /* 0x040080002e9d7fae */ /* 0x0009e2000892184e */
[----:B------:R-:W-:Y:S01]  /*3730*/  ISETP.NE.U32.AND P1, PT, R158, RZ, PT ;  /* 0x000000ff9e00720c */ /* 0x000fe20003f25070 */
[C---:B-1----:R-:W-:Y:S02]  /*3740*/  IMAD.WIDE R54, R3.reuse, 0x4, R54 ;  /* 0x0000000403367825 */ /* 0x042fe400078e0236 */
[----:B------:R1:W-:Y:S01]  /*3750*/  LDGSTS.E [R159+0x4000], desc[UR14][R36.64], P3 ;  /* 0x04000000249f7fae */ /* 0x0003e2000992184e */
[----:B------:R-:W-:Y:S01]  /*3760*/  ISETP.NE.U32.AND P3, PT, R152, RZ, PT ;  /* 0x000000ff9800720c */ /* 0x000fe20003f65070 */
[----:B--2---:R-:W-:Y:S02]  /*3770*/  IMAD.WIDE R52, R3, 0x4, R52 ;  /* 0x0000000403347825 */ /* 0x004fe400078e0234 */
[----:B------:R2:W-:Y:S01]  /*3780*/  LDGSTS.E [R159+0x4008], desc[UR14][R34.64], P6 ;  /* 0x04008000229f7fae */ /* 0x0005e2000b12184e */
[----:B------:R-:W-:Y:S01]  /*3790*/  ISETP.NE.U32.AND P6, PT, R118, RZ, PT ;  /* 0x000000ff7600720c */ /* 0x000fe20003fc5070 */
[----:B------:R-:W-:-:S02]  /*37a0*/  VIADD R118, R2, 0xffffff80 ;  /* 0xffffff8002767836 */ /* 0x000fc40000000000 */
[----:B------:R5:W-:Y:S01]  /*37b0*/  LDGSTS.E [R161+0x4000], desc[UR14][R30.64], P4 ;  /* 0x040000001ea17fae */ /* 0x000be2000a12184e */
[----:B------:R-:W-:Y:S01]  /*37c0*/  ISETP.NE.U32.AND P4, PT, R148, RZ, PT ;  /* 0x000000ff9400720c */ /* 0x000fe20003f85070 */
[C---:B---3--:R-:W-:Y:S02]  /*37d0*/  IMAD.WIDE R48, R3.reuse, 0x4, R48 ;  /* 0x0000000403307825 */ /* 0x048fe400078e0230 */
[----:B------:R3:W-:Y:S01]  /*37e0*/  LDGSTS.E [R161+0x4008], desc[UR14][R26.64], P1 ;  /* 0x040080001aa17fae */ /* 0x0007e2000892184e */
[----:B------:R-:W-:Y:S01]  /*37f0*/  ISETP.NE.U32.AND P1, PT, R150, RZ, PT ;  /* 0x000000ff9600720c */ /* 0x000fe20003f25070 */
[C---:B----4-:R-:W-:Y:S02]  /*3800*/  IMAD.WIDE R46, R3.reuse, 0x4, R46 ;  /* 0x00000004032e7825 */ /* 0x050fe400078e022e */
[----:B------:R-:W0:Y:S02]  /*3810*/  LDGDEPBAR ;  /* 0x00000000000079af */ /* 0x000e240000000000 */
[----:B-1----:R-:W-:-:S02]  /*3820*/  IMAD.WIDE R36, R3, 0x4, R36 ;  /* 0x0000000403247825 */ /* 0x002fc400078e0224 */
[----:B------:R1:W-:Y:S02]  /*3830*/  LDGSTS.E [R163+0x12000], desc[UR14][R22.64], P2 ;  /* 0x1200000016a37fae */ /* 0x0003e4000912184e */
[C---:B--2---:R-:W-:Y:S02]  /*3840*/  IMAD.WIDE R34, R3.reuse, 0x4, R34 ;  /* 0x0000000403227825 */ /* 0x044fe400078e0222 */
[----:B------:R2:W-:Y:S02]  /*3850*/  LDGSTS.E [R163+0x12400], desc[UR14][R10.64], P2 ;  /* 0x124000000aa37fae */ /* 0x0005e4000912184e */
[C---:B-----5:R-:W-:Y:S02]  /*3860*/  IMAD.WIDE R30, R3.reuse, 0x4, R30 ;  /* 0x00000004031e7825 */ /* 0x060fe400078e021e */
[----:B------:R4:W-:Y:S02]  /*3870*/  LDGSTS.E [R163+0x12800], desc[UR14][R14.64], P2 ;  /* 0x128000000ea37fae */ /* 0x0009e4000912184e */
[----:B---3--:R-:W-:-:S02]  /*3880*/  IMAD.WIDE R26, R3, 0x4, R26 ;  /* 0x00000004031a7825 */ /* 0x008fc400078e021a */
[----:B------:R3:W-:Y:S02]  /*3890*/  LDGSTS.E [R163+0x12c00], desc[UR14][R18.64], P2 ;  /* 0x12c0000012a37fae */ /* 0x0007e4000912184e */
[C---:B-1----:R-:W-:Y:S02]  /*38a0*/  IMAD.WIDE R22, R7.reuse, 0x4, R22 ;  /* 0x0000000407167825 */ /* 0x042fe400078e0216 */
[----:B------:R1:W-:Y:S02]  /*38b0*/  LDGSTS.E [R163+0x13000], desc[UR14][R24.64], P2 ;  /* 0x1300000018a37fae */ /* 0x0003e4000912184e */
[C---:B--2---:R-:W-:Y:S02]  /*38c0*/  IMAD.WIDE R10, R7.reuse, 0x4, R10 ;  /* 0x00000004070a7825 */ /* 0x044fe400078e020a */
[----:B------:R2:W-:Y:S02]  /*38d0*/  LDGSTS.E [R163+0x13400], desc[UR14][R32.64], P2 ;  /* 0x1340000020a37fae */ /* 0x0005e4000912184e */
[----:B----4-:R-:W-:-:S02]  /*38e0*/  IMAD.WIDE R14, R7, 0x4, R14 ;  /* 0x00000004070e7825 */ /* 0x010fc400078e020e */
[----:B------:R4:W-:Y:S02]  /*38f0*/  LDGSTS.E [R163+0x13800], desc[UR14][R40.64], P2 ;  /* 0x1380000028a37fae */ /* 0x0009e4000912184e */
[C---:B---3--:R-:W-:Y:S02]  /*3900*/  IMAD.WIDE R18, R7.reuse, 0x4, R18 ;  /* 0x0000000407127825 */ /* 0x048fe400078e0212 */
[----:B------:R3:W-:Y:S02]  /*3910*/  LDGSTS.E [R163+0x13c00], desc[UR14][R44.64], P2 ;  /* 0x13c000002ca37fae */ /* 0x0007e4000912184e */
[C---:B-1----:R-:W-:Y:S02]  /*3920*/  IMAD.WIDE R24, R7.reuse, 0x4, R24 ;  /* 0x0000000407187825 */ /* 0x042fe400078e0218 */
[----:B------:R1:W-:Y:S02]  /*3930*/  LDGSTS.E [R145+0x12200], desc[UR14][R8.64], P2 ;  /* 0x1220000008917fae */ /* 0x0003e4000912184e */
[----:B--2---:R-:W-:-:S02]  /*3940*/  IMAD.WIDE R32, R7, 0x4, R32 ;  /* 0x0000000407207825 */ /* 0x004fc400078e0220 */
[----:B------:R2:W-:Y:S02]  /*3950*/  LDGSTS.E [R145+0x12600], desc[UR14][R12.64], P2 ;  /* 0x126000000c917fae */ /* 0x0005e4000912184e */
[C---:B----4-:R-:W-:Y:S02]  /*3960*/  IMAD.WIDE R40, R7.reuse, 0x4, R40 ;  /* 0x0000000407287825 */ /* 0x050fe400078e0228 */
[----:B------:R4:W-:Y:S02]  /*3970*/  LDGSTS.E [R145+0x12a00], desc[UR14][R16.64], P2 ;  /* 0x12a0000010917fae */ /* 0x0009e4000912184e */
[C---:B---3--:R-:W-:Y:S02]  /*3980*/  IMAD.WIDE R44, R7.reuse, 0x4, R44 ;  /* 0x00000004072c7825 */ /* 0x048fe400078e022c */
[----:B------:R3:W-:Y:S02]  /*3990*/  LDGSTS.E [R145+0x12e00], desc[UR14][R20.64], P2 ;  /* 0x12e0000014917fae */ /* 0x0007e4000912184e */
[----:B-1----:R-:W-:-:S02]  /*39a0*/  IMAD.WIDE R8, R7, 0x4, R8 ;  /* 0x0000000407087825 */ /* 0x002fc400078e0208 */
[----:B------:R1:W-:Y:S02]  /*39b0*/  LDGSTS.E [R145+0x13200], desc[UR14][R28.64], P2 ;  /* 0x132000001c917fae */ /* 0x0003e4000912184e */
[C---:B--2---:R-:W-:Y:S02]  /*39c0*/  IMAD.WIDE R12, R7.reuse, 0x4, R12 ;  /* 0x00000004070c7825 */ /* 0x044fe400078e020c */
[----:B------:R2:W-:Y:S02]  /*39d0*/  LDGSTS.E [R145+0x13600], desc[UR14][R38.64], P2 ;  /* 0x1360000026917fae */ /* 0x0005e4000912184e */
[C---:B----4-:R-:W-:Y:S02]  /*39e0*/  IMAD.WIDE R16, R7.reuse, 0x4, R16 ;  /* 0x0000000407107825 */ /* 0x050fe400078e0210 */
[----:B------:R4:W-:Y:S02]  /*39f0*/  LDGSTS.E [R145+0x13a00], desc[UR14][R42.64], P2 ;  /* 0x13a000002a917fae */ /* 0x0009e4000912184e */
[----:B---3--:R-:W-:-:S02]  /*3a00*/  IMAD.WIDE R20, R7, 0x4, R20 ;  /* 0x0000000407147825 */ /* 0x008fc400078e0214 */
[----:B------:R3:W-:Y:S01]  /*3a10*/  LDGSTS.E [R145+0x13e00], desc[UR14][R50.64], P2 ;  /* 0x13e0000032917fae */ /* 0x0007e2000912184e */
[----:B------:R-:W-:Y:S01]  /*3a20*/  ISETP.NE.U32.AND P2, PT, R120, RZ, PT ;  /* 0x000000ff7800720c */ /* 0x000fe20003f45070 */
[C---:B-1----:R-:W-:Y:S02]  /*3a30*/  IMAD.WIDE R28, R7.reuse, 0x4, R28 ;  /* 0x00000004071c7825 */ /* 0x042fe400078e021c */
[----:B------:R-:W0:Y:S02]  /*3a40*/  LDGDEPBAR ;  /* 0x00000000000079af */ /* 0x000e240000000000 */
[C---:B--2---:R-:W-:Y:S01]  /*3a50*/  IMAD.WIDE R38, R7.reuse, 0x4, R38 ;  /* 0x0000000407267825 */ /* 0x044fe200078e0226 */
[----:B------:R-:W-:Y:S03]  /*3a60*/  BAR.SYNC.DEFER_BLOCKING 0x0 ;  /* 0x0000000000007b1d */ /* 0x000fe60000010000 */
[----:B----4-:R-:W-:-:S04]  /*3a70*/  IMAD.WIDE R42, R7, 0x4, R42 ;  /* 0x00000004072a7825 */ /* 0x010fc800078e022a */
[----:B---3--:R-:W-:Y:S01]  /*3a80*/  IMAD.WIDE R50, R7, 0x4, R50 ;  /* 0x0000000407327825 */ /* 0x008fe200078e0232 */
[----:B------:R-:W-:Y:S01]  /*3a90*/  @!PT LDS RZ, [RZ] ;  /* 0x00000000fffff984 */ /* 0x000fe20000000800 */
[----:B------:R-:W-:Y:S01]  /*3aa0*/  @!PT LDS RZ, [RZ] ;  /* 0x00000000fffff984 */ /* 0x000fe20000000800 */
[----:B------:R-:W-:Y:S01]  /*3ab0*/  @!PT LDS RZ, [RZ] ;  /* 0x00000000fffff984 */ /* 0x000fe20000000800 */
[----:B------:R1:W-:Y:S01]  /*3ac0*/  LDGSTS.E [R147+0x6000], desc[UR14][R56.64], P6 ;  /* 0x0600000038937fae */ /* 0x0003e2000b12184e */
[----:B------:R-:W-:-:S03]  /*3ad0*/  ISETP.NE.U32.AND P6, PT, R122, RZ, PT ;  /* 0x000000ff7a00720c */ /* 0x000fc60003fc5070 */
        /* <DEDUP_REMOVED lines=9> */
[C---:B--2---:R-:W-:Y:S02]  /*3b70*/  IMAD.WIDE R60, R3.reuse, 0x4, R60 ;  /* 0x00000004033c7825 */ /* 0x044fe400078e023c */
[----:B------:R2:W-:Y:S01]  /*3b80*/  LDGSTS.E [R151+0x6008], desc[UR14][R138.64], P2 ;  /* 0x060080008a977fae */ /* 0x0005e2000912184e */
[----:B------:R-:W-:Y:S01]  /*3b90*/  ISETP.NE.U32.AND P2, PT, R132, RZ, PT ;  /* 0x000000ff8400720c */ /* 0x000fe20003f45070 */
[----:B---3--:R-:W-:-:S02]  /*3ba0*/  IMAD.WIDE R66, R3, 0x4, R66 ;  /* 0x0000000403427825 */ /* 0x008fc400078e0242 */
[----:B------:R3:W-:Y:S01]  /*3bb0*/  LDGSTS.E [R153+0x6000], desc[UR14][R64.64], P6 ;  /* 0x0600000040997fae */ /* 0x0007e2000b12184e */
[----:B------:R-:W-:Y:S01]  /*3bc0*/  ISETP.NE.U32.AND P6, PT, R134, RZ, PT ;  /* 0x000000ff8600720c */ /* 0x000fe20003fc5070 */
[C---:B----4-:R-:W-:Y:S02]  /*3bd0*/  IMAD.WIDE R140, R3.reuse, 0x4, R140 ;  /* 0x00000004038c7825 */ /* 0x050fe400078e028c */
[----:B------:R4:W-:Y:S01]  /*3be0*/  LDGSTS.E [R153+0x6008], desc[UR14][R58.64], P3 ;  /* 0x060080003a997fae */ /* 0x0009e2000992184e */
[----:B------:R-:W-:Y:S01]  /*3bf0*/  ISETP.NE.U32.AND P3, PT, R136, RZ, PT ;  /* 0x000000ff8800720c */ /* 0x000fe20003f65070 */
[----:B-1----:R-:W-:Y:S02]  /*3c00*/  IMAD.WIDE R142, R3, 0x4, R142 ;  /* 0x00000004038e7825 */ /* 0x002fe400078e028e */
[----:B------:R1:W-:Y:S01]  /*3c10*/  LDGSTS.E [R155+0x6000], desc[UR14][R54.64], P5 ;  /* 0x06000000369b7fae */ /* 0x0003e2000a92184e */
[----:B------:R-:W-:Y:S01]  /*3c20*/  ISETP.GE.AND P5, PT, R83, R118, PT ;  /* 0x000000765300720c */ /* 0x000fe20003fa6270 */
[----:B--2---:R-:W-:-:S02]  /*3c30*/  IMAD.WIDE R138, R3, 0x4, R138 ;  /* 0x00000004038a7825 */ /* 0x004fc400078e028a */
[----:B------:R2:W-:Y:S01]  /*3c40*/  LDGSTS.E [R155+0x6008], desc[UR14][R52.64], P4 ;  /* 0x06008000349b7fae */ /* 0x0005e2000a12184e */
[----:B------:R-:W-:Y:S01]  /*3c50*/  ISETP.GT.AND P4, PT, R82, 0x9f, PT ;  /* 0x0000009f5200780c */ /* 0x000fe20003f84270 */
[----:B---3--:R-:W-:Y:S01]  /*3c60*/  IMAD.WIDE R64, R3, 0x4, R64 ;  /* 0x0000000403407825 */ /* 0x008fe200078e0240 */
[----:B------:R-:W-:Y:S01]  /*3c70*/  SEL R120, RZ, 0x4, P5 ;  /* 0x00000004ff787807 */ /* 0x000fe20002800000 */
[----:B------:R3:W-:Y:S01]  /*3c80*/  LDGSTS.E [R157+0x6000], desc[UR14][R48.64], P1 ;  /* 0x06000000309d7fae */ /* 0x0007e2000892184e */
[-C--:B------:R-:W-:Y:S01]  /*3c90*/  ISETP.GE.AND P5, PT, R85, R118.reuse, PT ;  /* 0x000000765500720c */ /* 0x080fe20003fa6270 */
[C---:B----4-:R-:W-:Y:S01]  /*3ca0*/  IMAD.WIDE R58, R3.reuse, 0x4, R58 ;  /* 0x00000004033a7825 */ /* 0x050fe200078e023a */
[----:B------:R-:W-:Y:S01]  /*3cb0*/  SEL R120, R120, RZ, P4 ;  /* 0x000000ff78787207 */ /* 0x000fe20002000000 */
[----:B------:R4:W-:Y:S01]  /*3cc0*/  LDGSTS.E [R157+0x6008], desc[UR14][R46.64], P2 ;  /* 0x060080002e9d7fae */ /* 0x0009e2000912184e */
[----:B------:R-:W-:Y:S01]  /*3cd0*/  ISETP.NE.U32.AND P1, PT, R144, RZ, PT ;  /* 0x000000ff9000720c */ /* 0x000fe20003f25070 */
[----:B-1----:R-:W-:Y:S01]  /*3ce0*/  IMAD.WIDE R54, R3, 0x4, R54 ;  /* 0x0000000403367825 */ /* 0x002fe200078e0236 */
[----:B------:R-:W-:Y:S01]  /*3cf0*/  ISETP.GE.AND P2, PT, R87, R118, PT ;  /* 0x000000765700720c */ /* 0x000fe20003f46270 */
[----:B------:R1:W-:Y:S01]  /*3d00*/  LDGSTS.E [R159+0x6000], desc[UR14][R36.64], P6 ;  /* 0x06000000249f7fae */ /* 0x0003e2000b12184e */
[----:B------:R-:W-:Y:S01]  /*3d10*/  ISETP.NE.U32.AND P6, PT, R120, RZ, PT ;  /* 0x000000ff7800720c */ /* 0x000fe20003fc5070 */
[C---:B--2---:R-:W-:Y:S01]  /*3d20*/  IMAD.WIDE R52, R3.reuse, 0x4, R52 ;  /* 0x0000000403347825 */ /* 0x044fe200078e0234 */
[----:B------:R-:W-:Y:S01]  /*3d30*/  SEL R120, RZ, 0x4, P5 ;  /* 0x00000004ff787807 */ /* 0x000fe20002800000 */
[----:B------:R2:W-:Y:S01]  /*3d40*/  LDGSTS.E [R159+0x6008], desc[UR14][R34.64], P3 ;  /* 0x06008000229f7fae */ /* 0x0005e2000992184e */
[----:B------:R-:W-:Y:S01]  /*3d50*/  ISETP.NE.U32.AND P5, PT, R146, RZ, PT ;  /* 0x000000ff9200720c */ /* 0x000fe20003fa5070 */
[----:B---3--:R-:W-:Y:S01]  /*3d60*/  IMAD.WIDE R48, R3, 0x4, R48 ;  /* 0x0000000403307825 */ /* 0x008fe200078e0230 */
[----:B------:R-:W-:-:S02]  /*3d70*/  SEL R122, RZ, 0x4, P2 ;  /* 0x00000004ff7a7807 */ /* 0x000fc40001000000 */
[----:B------:R-:W-:Y:S01]  /*3d80*/  SEL R120, R120, RZ, P4 ;  /* 0x000000ff78787207 */ /* 0x000fe20002000000 */
[----:B------:R3:W-:Y:S01]  /*3d90*/  LDGSTS.E [R161+0x6000], desc[UR14][R30.64], P1 ;  /* 0x060000001ea17fae */ /* 0x0007e2000892184e */
[-C--:B------:R-:W-:Y:S01]  /*3da0*/  ISETP.GE.AND P2, PT, R89, R118.reuse, PT ;  /* 0x000000765900720c */ /* 0x080fe20003f46270 */
[C---:B----4-:R-:W-:Y:S01]  /*3db0*/  IMAD.WIDE R46, R3.reuse, 0x4, R46 ;  /* 0x00000004032e7825 */ /* 0x050fe200078e022e */
[----:B------:R-:W-:Y:S02]  /*3dc0*/  ISETP.NE.U32.AND P3, PT, R120, RZ, PT ;  /* 0x000000ff7800720c */ /* 0x000fe40003f65070 */
[----:B------:R-:W-:Y:S01]  /*3dd0*/  SEL R120, RZ, 0x4, P2 ;  /* 0x00000004ff787807 */ /* 0x000fe20001000000 */
[----:B-1----:R-:W-:Y:S01]  /*3de0*/  IMAD.WIDE R36, R3, 0x4, R36 ;  /* 0x0000000403247825 */ /* 0x002fe200078e0224 */
[----:B------:R-:W-:Y:S01]  /*3df0*/  SEL R122, R122, RZ, P4 ;  /* 0x000000ff7a7a7207 */ /* 0x000fe20002000000 */
[----:B------:R1:W-:Y:S01]  /*3e00*/  LDGSTS.E [R161+0x6008], desc[UR14][R26.64], P5 ;  /* 0x060080001aa17fae */ /* 0x0003e2000a92184e */
[-C--:B------:R-:W-:Y:S01]  /*3e10*/  ISETP.GE.AND P5, PT, R91, R118.reuse, PT ;  /* 0x000000765b00720c */ /* 0x080fe20003fa6270 */
[----:B--2---:R-:W-:Y:S01]  /*3e20*/  IMAD.WIDE R34, R3, 0x4, R34 ;  /* 0x0000000403227825 */ /* 0x004fe200078e0222 */
[----:B------:R-:W-:Y:S01]  /*3e30*/  SEL R120, R120, RZ, P4 ;  /* 0x000000ff78787207 */ /* 0x000fe20002000000 */
[----:B------:R-:W0:Y:S01]  /*3e40*/  LDGDEPBAR ;  /* 0x00000000000079af */ /* 0x000e220000000000 */
[----:B------:R-:W-:Y:S01]  /*3e50*/  ISETP.GE.AND P2, PT, R93, R118, PT ;  /* 0x000000765d00720c */ /* 0x000fe20003f46270 */
[----:B---3--:R-:W-:Y:S01]  /*3e60*/  IMAD.WIDE R30, R3, 0x4, R30 ;  /* 0x00000004031e7825 */ /* 0x008fe200078e021e */
[----:B------:R-:W-:Y:S01]  /*3e70*/  ISETP.NE.U32.AND P1, PT, R122, RZ, PT ;  /* 0x000000ff7a00720c */ /* 0x000fe20003f25070 */
[----:B------:R2:W-:Y:S01]  /*3e80*/  LDGSTS.E [R163+0x14000], desc[UR14][R22.64], P0 ;  /* 0x1400000016a37fae */ /* 0x0005e2000812184e */
[----:B------:R-:W-:-:S02]  /*3e90*/  SEL R122, RZ, 0x4, P5 ;  /* 0x00000004ff7a7807 */ /* 0x000fc40002800000 */
[----:B------:R-:W-:Y:S01]  /*3ea0*/  ISETP.NE.U32.AND P5, PT, R120, RZ, PT ;  /* 0x000000ff7800720c */ /* 0x000fe20003fa5070 */
[----:B------:R3:W-:Y:S01]  /*3eb0*/  LDGSTS.E [R163+0x14400], desc[UR14][R10.64], P0 ;  /* 0x144000000aa37fae */ /* 0x0007e2000812184e */
[----:B------:R-:W-:Y:S01]  /*3ec0*/  SEL R120, RZ, 0x4, P2 ;  /* 0x00000004ff787807 */ /* 0x000fe20001000000 */
[----:B-1----:R-:W-:Y:S01]  /*3ed0*/  IMAD.WIDE R26, R3, 0x4, R26 ;  /* 0x00000004031a7825 */ /* 0x002fe200078e021a */
[----:B------:R-:W-:Y:S01]  /*3ee0*/  ISETP.GE.AND P2, PT, R97, R118, PT ;  /* 0x000000766100720c */ /* 0x000fe20003f46270 */
[----:B------:R1:W-:Y:S01]  /*3ef0*/  LDGSTS.E [R163+0x14800], desc[UR14][R14.64], P0 ;  /* 0x148000000ea37fae */ /* 0x0003e2000812184e */
[----:B------:R-:W-:Y:S02]  /*3f00*/  SEL R120, R120, RZ, P4 ;  /* 0x000000ff78787207 */ /* 0x000fe40002000000 */
[----:B------:R-:W-:Y:S01]  /*3f10*/  SEL R122, R122, RZ, P4 ;  /* 0x000000ff7a7a7207 */ /* 0x000fe20002000000 */
[----:B------:R4:W-:Y:S01]  /*3f20*/  LDGSTS.E [R163+0x14c00], desc[UR14][R18.64], P0 ;  /* 0x14c0000012a37fae */ /* 0x0009e2000812184e */
[----:B--2---:R-:W-:-:S03]  /*3f30*/  IMAD.WIDE R22, R7, 0x4, R22 ;  /* 0x0000000407167825 */ /* 0x004fc600078e0216 */
[----:B------:R2:W-:Y:S01]  /*3f40*/  LDGSTS.E [R163+0x15000], desc[UR14][R24.64], P0 ;  /* 0x1500000018a37fae */ /* 0x0005e2000812184e */
[----:B---3--:R-:W-:-:S03]  /*3f50*/  IMAD.WIDE R10, R7, 0x4, R10 ;  /* 0x00000004070a7825 */ /* 0x008fc600078e020a */
[----:B------:R3:W-:Y:S01]  /*3f60*/  LDGSTS.E [R163+0x15400], desc[UR14][R32.64], P0 ;  /* 0x1540000020a37fae */ /* 0x0007e2000812184e */
[----:B-1----:R-:W-:-:S03]  /*3f70*/  IMAD.WIDE R14, R7, 0x4, R14 ;  /* 0x00000004070e7825 */ /* 0x002fc600078e020e */
[----:B------:R1:W-:Y:S01]  /*3f80*/  LDGSTS.E [R163+0x15800], desc[UR14][R40.64], P0 ;  /* 0x1580000028a37fae */ /* 0x0003e2000812184e */
[----:B----4-:R-:W-:-:S03]  /*3f90*/  IMAD.WIDE R18, R7, 0x4, R18 ;  /* 0x0000000407127825 */ /* 0x010fc600078e0212 */
        /* <DEDUP_REMOVED lines=17> */
[----:B------:R-:W-:Y:S01]  /*40b0*/  ISETP.GE.AND P0, PT, R95, R118, PT ;  /* 0x000000765f00720c */ /* 0x000fe20003f06270 */
[C---:B--2---:R-:W-:Y:S02]  /*40c0*/  IMAD.WIDE R28, R7.reuse, 0x4, R28 ;  /* 0x00000004071c7825 */ /* 0x044fe400078e021c */
[----:B------:R-:W0:Y:S01]  /*40d0*/  LDGDEPBAR ;  /* 0x00000000000079af */ /* 0x000e220000000000 */
[----:B------:R-:W-:Y:S01]  /*40e0*/  SEL R124, RZ, 0x4, P0 ;  /* 0x00000004ff7c7807 */ /* 0x000fe20000000000 */
[C---:B---3--:R-:W-:Y:S01]  /*40f0*/  IMAD.WIDE R38, R7.reuse, 0x4, R38 ;  /* 0x0000000407267825 */ /* 0x048fe200078e0226 */
[----:B------:R-:W-:Y:S01]  /*4100*/  BAR.SYNC.DEFER_BLOCKING 0x0 ;  /* 0x0000000000007b1d */ /* 0x000fe20000010000 */
[----:B------:R-:W-:Y:S02]  /*4110*/  ISETP.NE.U32.AND P0, PT, R122, RZ, PT ;  /* 0x000000ff7a00720c */ /* 0x000fe40003f05070 */
[----:B-1----:R-:W-:Y:S01]  /*4120*/  IMAD.WIDE R42, R7, 0x4, R42 ;  /* 0x00000004072a7825 */ /* 0x002fe200078e022a */
[----:B------:R-:W-:-:S03]  /*4130*/  SEL R124, R124, RZ, P4 ;  /* 0x000000ff7c7c7207 */ /* 0x000fc60002000000 */
[----:B----4-:R-:W-:Y:S01]  /*4140*/  IMAD.WIDE R50, R7, 0x4, R50 ;  /* 0x0000000407327825 */ /* 0x010fe200078e0232 */
[----:B------:R-:W-:Y:S01]  /*4150*/  @!PT LDS RZ, [RZ] ;  /* 0x00000000fffff984 */ /* 0x000fe20000000800 */
[----:B------:R-:W-:Y:S01]  /*4160*/  @!PT LDS RZ, [RZ] ;  /* 0x00000000fffff984 */ /* 0x000fe20000000800 */
[----:B------:R-:W-:Y:S01]  /*4170*/  @!PT LDS RZ, [RZ] ;  /* 0x00000000fffff984 */ /* 0x000fe20000000800 */
[----:B------:R1:W-:Y:S01]  /*4180*/  LDGSTS.E [R147+0x8000], desc[UR14][R56.64], P6 ;  /* 0x0800000038937fae */ /* 0x0003e2000b12184e */
[----:B------:R-:W-:Y:S02]  /*4190*/  ISETP.NE.U32.AND P6, PT, R120, RZ, PT ;  /* 0x000000ff7800720c */ /* 0x000fe40003fc5070 */
[----:B------:R-:W-:Y:S01]  /*41a0*/  SEL R120, RZ, 0x4, P2 ;  /* 0x00000004ff787807 */ /* 0x000fe20001000000 */
[----:B------:R2:W-:Y:S01]  /*41b0*/  LDGSTS.E [R147+0x8008], desc[UR14][R60.64], P3 ;  /* 0x080080003c937fae */ /* 0x0005e2000992184e */
[----:B------:R-:W-:Y:S02]  /*41c0*/  ISETP.GE.AND P3, PT, R99, R118, PT ;  /* 0x000000766300720c */ /* 0x000fe40003f66270 */
[----:B------:R-:W-:Y:S01]  /*41d0*/  SEL R120, R120, RZ, P4 ;  /* 0x000000ff78787207 */ /* 0x000fe20002000000 */
[----:B------:R3:W-:Y:S01]  /*41e0*/  LDGSTS.E [R149+0x8000], desc[UR14][R66.64], P1 ;  /* 0x0800000042957fae */ /* 0x0007e2000892184e */
[----:B------:R-:W-:-:S02]  /*41f0*/  SEL R122, RZ, 0x4, P3 ;  /* 0x00000004ff7a7807 */ /* 0x000fc40001800000 */
[-C--:B------:R-:W-:Y:S01]  /*4200*/  ISETP.GE.AND P3, PT, R101, R118.reuse, PT ;  /* 0x000000766500720c */ /* 0x080fe20003f66270 */
[----:B------:R4:W-:Y:S01]  /*4210*/  LDGSTS.E [R149+0x8008], desc[UR14][R140.64], P5 ;  /* 0x080080008c957fae */ /* 0x0009e2000a92184e */
[----:B------:R-:W-:Y:S01]  /*4220*/  SEL R122, R122, RZ, P4 ;  /* 0x000000ff7a7a7207 */ /* 0x000fe20002000000 */
[C---:B-1----:R-:W-:Y:S01]  /*4230*/  IMAD.WIDE R56, R3.reuse, 0x4, R56 ;  /* 0x0000000403387825 */ /* 0x042fe200078e0238 */
[----:B------:R-:W-:Y:S01]  /*4240*/  ISETP.NE.U32.AND P2, PT, R124, RZ, PT ;  /* 0x000000ff7c00720c */ /* 0x000fe20003f45070 */
[----:B------:R1:W-:Y:S01]  /*4250*/  LDGSTS.E [R151+0x8000], desc[UR14][R142.64], P0 ;  /* 0x080000008e977fae */ /* 0x0003e2000812184e */
[----:B------:R-:W-:Y:S01]  /*4260*/  ISETP.NE.U32.AND P1, PT, R120, RZ, PT ;  /* 0x000000ff7800720c */ /* 0x000fe20003f25070 */
[C---:B--2---:R-:W-:Y:S01]  /*4270*/  IMAD.WIDE R60, R3.reuse, 0x4, R60 ;  /* 0x00000004033c7825 */ /* 0x044fe200078e023c */
[----:B------:R-:W-:Y:S01]  /*4280*/  SEL R120, RZ, 0x4, P3 ;  /* 0x00000004ff787807 */ /* 0x000fe20001800000 */
[----:B------:R2:W-:Y:S01]  /*4290*/  LDGSTS.E [R151+0x8008], desc[UR14][R138.64], P6 ;  /* 0x080080008a977fae */ /* 0x0005e2000b12184e */
[----:B------:R-:W-:Y:S01]  /*42a0*/  ISETP.NE.U32.AND P3, PT, R122, RZ, PT ;  /* 0x000000ff7a00720c */ /* 0x000fe20003f65070 */
[----:B---3--:R-:W-:Y:S01]  /*42b0*/  IMAD.WIDE R66, R3, 0x4, R66 ;  /* 0x0000000403427825 */ /* 0x008fe200078e0242 */
[----:B------:R-:W-:-:S02]  /*42c0*/  ISETP.GE.AND P5, PT, R62, R118, PT ;  /* 0x000000763e00720c */ /* 0x000fc40003fa6270 */
[-C--:B------:R-:W-:Y:S01]  /*42d0*/  ISETP.GE.AND P0, PT, R103, R118.reuse, PT ;  /* 0x000000766700720c */ /* 0x080fe20003f06270 */
[----:B----4-:R-:W-:Y:S01]  /*42e0*/  IMAD.WIDE R140, R3, 0x4, R140 ;  /* 0x00000004038c7825 */ /* 0x010fe200078e028c */
[----:B------:R-:W-:Y:S01]  /*42f0*/  SEL R122, RZ, 0x4, P5 ;  /* 0x00000004ff7a7807 */ /* 0x000fe20002800000 */
[----:B------:R3:W-:Y:S01]  /*4300*/  LDGSTS.E [R153+0x8000], desc[UR14][R64.64], P2 ;  /* 0x0800000040997fae */ /* 0x0007e2000912184e */
[-C--:B------:R-:W-:Y:S01]  /*4310*/  ISETP.GE.AND P5, PT, R105, R118.reuse, PT ;  /* 0x000000766900720c */ /* 0x080fe20003fa6270 */
[----:B-1----:R-:W-:Y:S01]  /*4320*/  IMAD.WIDE R142, R3, 0x4, R142 ;  /* 0x00000004038e7825 */ /* 0x002fe200078e028e */
[----:B------:R-:W-:Y:S01]  /*4330*/  SEL R122, R122, RZ, P4 ;  /* 0x000000ff7a7a7207 */ /* 0x000fe20002000000 */
[----:B------:R1:W-:Y:S01]  /*4340*/  LDGSTS.E [R153+0x8008], desc[UR14][R58.64], P1 ;  /* 0x080080003a997fae */ /* 0x0003e2000892184e */
[-C--:B------:R-:W-:Y:S01]  /*4350*/  ISETP.GE.AND P2, PT, R107, R118.reuse, PT ;  /* 0x000000766b00720c */ /* 0x080fe20003f46270 */
[----:B--2---:R-:W-:Y:S01]  /*4360*/  IMAD.WIDE R138, R3, 0x4, R138 ;  /* 0x00000004038a7825 */ /* 0x004fe200078e028a */
[-C--:B------:R-:W-:Y:S01]  /*4370*/  ISETP.GE.AND P1, PT, R109, R118.reuse, PT ;  /* 0x000000766d00720c */ /* 0x080fe20003f26270 */
[----:B------:R2:W-:Y:S01]  /*4380*/  LDGSTS.E [R155+0x8000], desc[UR14][R54.64], P3 ;  /* 0x08000000369b7fae */ /* 0x0005e2000992184e */
[----:B------:R-:W-:-:S02]  /*4390*/  ISETP.GE.AND P3, PT, R111, R118, PT ;  /* 0x000000766f00720c */ /* 0x000fc40003f66270 */
[----:B------:R-:W-:Y:S01]  /*43a0*/  ISETP.GE.AND P6, PT, R113, R118, PT ;  /* 0x000000767100720c */ /* 0x000fe20003fc6270 */
[C---:B---3--:R-:W-:Y:S01]  /*43b0*/  IMAD.WIDE R64, R3.reuse, 0x4, R64 ;  /* 0x0000000403407825 */ /* 0x048fe200078e0240 */
[----:B------:R-:W-:Y:S02]  /*43c0*/  SEL R120, R120, RZ, P4 ;  /* 0x000000ff78787207 */ /* 0x000fe40002000000 */
[----:B------:R-:W-:Y:S01]  /*43d0*/  SEL R118, RZ, 0x4, P0 ;  /* 0x00000004ff767807 */ /* 0x000fe20000000000 */
[C---:B-1----:R-:W-:Y:S01]  /*43e0*/  IMAD.WIDE R58, R3.reuse, 0x4, R58 ;  /* 0x00000004033a7825 */ /* 0x042fe200078e023a */
[----:B------:R-:W-:Y:S02]  /*43f0*/  ISETP.NE.U32.AND P0, PT, R122, RZ, PT ;  /* 0x000000ff7a00720c */ /* 0x000fe40003f05070 */
[----:B------:R-:W-:Y:S01]  /*4400*/  SEL R122, RZ, 0x4, P5 ;  /* 0x00000004ff7a7807 */ /* 0x000fe20002800000 */
[----:B--2---:R-:W-:Y:S01]  /*4410*/  IMAD.WIDE R54, R3, 0x4, R54 ;  /* 0x0000000403367825 */ /* 0x004fe200078e0236 */
[----:B------:R-:W-:-:S02]  /*4420*/  ISETP.NE.U32.AND P5, PT, R120, RZ, PT ;  /* 0x000000ff7800720c */ /* 0x000fc40003fa5070 */
[----:B------:R-:W-:Y:S02]  /*4430*/  SEL R118, R118, RZ, P4 ;  /* 0x000000ff76767207 */ /* 0x000fe40002000000 */
[----:B------:R-:W-:Y:S02]  /*4440*/  SEL R120, RZ, 0x4, P2 ;  /* 0x00000004ff787807 */ /* 0x000fe40001000000 */
[----:B------:R-:W-:Y:S02]  /*4450*/  SEL R122, R122, RZ, P4 ;  /* 0x000000ff7a7a7207 */ /* 0x000fe40002000000 */
[----:B------:R-:W-:Y:S02]  /*4460*/  ISETP.NE.U32.AND P2, PT, R118, RZ, PT ;  /* 0x000000ff7600720c */ /* 0x000fe40003f45070 */
[----:B------:R-:W-:Y:S02]  /*4470*/  SEL R120, R120, RZ, P4 ;  /* 0x000000ff78787207 */ /* 0x000fe40002000000 */
[----:B------:R-:W-:Y:S01]  /*4480*/  SEL R118, RZ, 0x4, P1 ;  /* 0x00000004ff767807 */ /* 0x000fe20000800000 */
[----:B------:R1:W-:Y:S01]  /*4490*/  LDGSTS.E [R155+0x8008], desc[UR14][R52.64], P5 ;  /* 0x08008000349b7fae */ /* 0x0003e2000a92184e */
[----:B------:R-:W-:-:S02]  /*44a0*/  ISETP.NE.U32.AND P1, PT, R122, RZ, PT ;  /* 0x000000ff7a00720c */ /* 0x000fc40003f25070 */
[----:B------:R-:W-:Y:S02]  /*44b0*/  SEL R122, RZ, 0x4, P3 ;  /* 0x00000004ff7a7807 */ /* 0x000fe40001800000 */
[----:B------:R-:W-:Y:S02]  /*44c0*/  ISETP.NE.U32.AND P3, PT, R120, RZ, PT ;  /* 0x000000ff7800720c */ /* 0x000fe40003f65070 */
[----:B------:R-:W-:Y:S01]  /*44d0*/  SEL R120, RZ, 0x4, P6 ;  /* 0x00000004ff787807 */ /* 0x000fe20003000000 */
[----:B------:R2:W-:Y:S01]  /*44e0*/  LDGSTS.E [R157+0x8000], desc[UR14][R48.64], P2 ;  /* 0x08000000309d7fae */ /* 0x0005e2000912184e */
[----:B------:R-:W-:Y:S02]  /*44f0*/  SEL R118, R118, RZ, P4 ;  /* 0x000000ff76767207 */ /* 0x000fe40002000000 */
[----:B------:R-:W-:Y:S01]  /*4500*/  SEL R122, R122, RZ, P4 ;  /* 0x000000ff7a7a7207 */ /* 0x000fe20002000000 */
[C---:B-1----:R-:W-:Y:S01]  /*4510*/  IMAD.WIDE R52, R3.reuse, 0x4, R52 ;  /* 0x0000000403347825 */ /* 0x042fe200078e0234 */
[----:B------:R-:W-:Y:S01]  /*4520*/  SEL R120, R120, RZ, P4 ;  /* 0x000000ff78787207 */ /* 0x000fe20002000000 */
[----:B------:R1:W-:Y:S01]  /*4530*/  LDGSTS.E [R157+0x8008], desc[UR14][R46.64], P1 ;  /* 0x080080002e9d7fae */ /* 0x0003e2000892184e */
[----:B------:R-:W-:Y:S01]  /*4540*/  ISETP.NE.U32.AND P6, PT, R118, RZ, PT ;  /* 0x000000ff7600720c */ /* 0x000fe20003fc5070 */
[----:B------:R-:W-:Y:S01]  /*4550*/  VIADD R118, R2, 0xffffff60 ;  /* 0xffffff6002767836 */ /* 0x000fe20000000000 */
[----:B------:R-:W-:Y:S01]  /*4560*/  ISETP.NE.U32.AND P5, PT, R122, RZ, PT ;  /* 0x000000ff7a00720c */ /* 0x000fe20003fa5070 */
[----:B------:R3:W-:Y:S01]  /*4570*/  LDGSTS.E [R159+0x8000], desc[UR14][R36.64], P3 ;  /* 0x08000000249f7fae */ /* 0x0007e2000992184e */
[----:B------:R-:W-:Y:S01]  /*4580*/  ISETP.NE.U32.AND P4, PT, R120, RZ, PT ;  /* 0x000000ff7800720c */ /* 0x000fe20003f85070 */
[----:B--2---:R-:W-:Y:S01]  /*4590*/  IMAD.WIDE R48, R3, 0x4, R48 ;  /* 0x0000000403307825 */ /* 0x004fe200078e0230 */
[----:B------:R-:W-:-:S02]  /*45a0*/  ISETP.GE.AND P2, PT, R83, R118, PT ;  /* 0x000000765300720c */ /* 0x000fc40003f46270 */
[----:B------:R-:W-:Y:S02]  /*45b0*/  ISETP.GT.AND P3, PT, R82, 0xbf, PT ;  /* 0x000000bf5200780c */ /* 0x000fe40003f64270 */
[----:B------:R-:W-:Y:S01]  /*45c0*/  SEL R120, RZ, 0x4, P2 ;  /* 0x00000004ff787807 */ /* 0x000fe20001000000 */
[----:B-1----:R-:W-:Y:S01]  /*45d0*/  IMAD.WIDE R46, R3, 0x4, R46 ;  /* 0x00000004032e7825 */ /* 0x002fe200078e022e */
[-C--:B------:R-:W-:Y:S01]  /*45e0*/  ISETP.GE.AND P1, PT, R85, R118.reuse, PT ;  /* 0x000000765500720c */ /* 0x080fe20003f26270 */
[----:B------:R1:W-:Y:S01]  /*45f0*/  LDGSTS.E [R159+0x8008], desc[UR14][R34.64], P6 ;  /* 0x08008000229f7fae */ /* 0x0003e2000b12184e */
[----:B------:R-:W-:Y:S01]  /*4600*/  ISETP.GE.AND P2, PT, R87, R118, PT ;  /* 0x000000765700720c */ /* 0x000fe20003f46270 */
[----:B---3--:R-:W-:Y:S01]  /*4610*/  IMAD.WIDE R36, R3, 0x4, R36 ;  /* 0x0000000403247825 */ /* 0x008fe200078e0224 */
[----:B------:R-:W-:Y:S01]  /*4620*/  SEL R120, R120, RZ, P3 ;  /* 0x000000ff78787207 */ /* 0x000fe20001800000 */
[----:B------:R2:W-:Y:S01]  /*4630*/  LDGSTS.E [R161+0x8000], desc[UR14][R30.64], P5 ;  /* 0x080000001ea17fae */ /* 0x0005e2000a92184e */
[----:B------:R-:W-:-:S02]  /*4640*/  SEL R122, RZ, 0x4, P1 ;  /* 0x00000004ff7a7807 */ /* 0x000fc40000800000 */
[-C--:B------:R-:W-:Y:S01]  /*4650*/  ISETP.GE.AND P6, PT, R89, R118.reuse, PT ;  /* 0x000000765900720c */ /* 0x080fe20003fc6270 */
[----:B------:R3:W-:Y:S01]  /*4660*/  LDGSTS.E [R161+0x8008], desc[UR14][R26.64], P4 ;  /* 0x080080001aa17fae */ /* 0x0007e2000a12184e */
[----:B------:R-:W-:Y:S02]  /*4670*/  SEL R124, RZ, 0x4, P2 ;  /* 0x00000004ff7c7807 */ /* 0x000fe40001000000 */
[----:B------:R-:W-:Y:S01]  /*4680*/  ISETP.NE.U32.AND P2, PT, R120, RZ, PT ;  /* 0x000000ff7800720c */ /* 0x000fe20003f45070 */
[----:B------:R-:W0:Y:S01]  /*4690*/  LDGDEPBAR ;  /* 0x00000000000079af */ /* 0x000e220000000000 */
[----:B------:R-:W-:Y:S01]  /*46a0*/  SEL R122, R122, RZ, P3 ;  /* 0x000000ff7a7a7207 */ /* 0x000fe20001800000 */
[----:B-1----:R-:W-:Y:S01]  /*46b0*/  IMAD.WIDE R34, R3, 0x4, R34 ;  /* 0x0000000403227825 */ /* 0x002fe200078e0222 */
[----:B------:R-:W-:Y:S01]  /*46c0*/  SEL R120, RZ, 0x4, P6 ;  /* 0x00000004ff787807 */ /* 0x000fe20003000000 */
[----:B------:R1:W-:Y:S01]  /*46d0*/  LDGSTS.E [R163+0x16000], desc[UR14][R22.64], P0 ;  /* 0x1600000016a37fae */ /* 0x0003e2000812184e */
[----:B------:R-:W-:Y:S01]  /*46e0*/  ISETP.GE.AND P1, PT, R91, R118, PT ;  /* 0x000000765b00720c */ /* 0x000fe20003f26270 */
[C---:B--2---:R-:W-:Y:S01]  /*46f0*/  IMAD.WIDE R30, R3.reuse, 0x4, R30 ;  /* 0x00000004031e7825 */ /* 0x044fe200078e021e */
[----:B------:R-:W-:Y:S01]  /*4700*/  ISETP.NE.U32.AND P6, PT, R122, RZ, PT ;  /* 0x000000ff7a00720c */ /* 0x000fe20003fc5070 */
[----:B------:R2:W-:Y:S01]  /*4710*/  LDGSTS.E [R163+0x16400], desc[UR14][R10.64], P0 ;  /* 0x164000000aa37fae */ /* 0x0005e2000812184e */
[----:B------:R-:W-:Y:S01]  /*4720*/  SEL R120, R120, RZ, P3 ;  /* 0x000000ff78787207 */ /* 0x000fe20001800000 */
[----:B---3--:R-:W-:Y:S01]  /*4730*/  IMAD.WIDE R26, R3, 0x4, R26 ;  /* 0x00000004031a7825 */ /* 0x008fe200078e021a */
[----:B------:R-:W-:Y:S01]  /*4740*/  SEL R122, RZ, 0x4, P1 ;  /* 0x00000004ff7a7807 */ /* 0x000fe20000800000 */
[----:B------:R3:W-:Y:S01]  /*4750*/  LDGSTS.E [R163+0x16800], desc[UR14][R14.64], P0 ;  /* 0x168000000ea37fae */ /* 0x0007e2000812184e */
[----:B------:R-:W-:-:S02]  /*4760*/  ISETP.NE.U32.AND P5, PT, R120, RZ, PT ;  /* 0x000000ff7800720c */ /* 0x000fc40003fa5070 */
[----:B------:R-:W-:Y:S01]  /*4770*/  SEL R122, R122, RZ, P3 ;  /* 0x000000ff7a7a7207 */ /* 0x000fe20001800000 */
[----:B------:R4:W-:Y:S01]  /*4780*/  LDGSTS.E [R163+0x16c00], desc[UR14][R18.64], P0 ;  /* 0x16c0000012a37fae */ /* 0x0009e2000812184e */
[----:B------:R-:W-:Y:S01]  /*4790*/  SEL R124, R124, RZ, P3 ;  /* 0x000000ff7c7c7207 */ /* 0x000fe20001800000 */
[C---:B-1----:R-:W-:Y:S01]  /*47a0*/  IMAD.WIDE R22, R7.reuse, 0x4, R22 ;  /* 0x0000000407167825 */ /* 0x042fe200078e0216 */
[----:B------:R-:W-:Y:S01]  /*47b0*/  ISETP.NE.U32.AND P4, PT, R122, RZ, PT ;  /* 0x000000ff7a00720c */ /* 0x000fe20003f85070 */
[----:B------:R1:W-:Y:S01]  /*47c0*/  LDGSTS.E [R163+0x17000], desc[UR14][R24.64], P0 ;  /* 0x1700000018a37fae */ /* 0x0003e2000812184e */
[----:B------:R-:W-:Y:S01]  /*47d0*/  ISETP.NE.U32.AND P1, PT, R124, RZ, PT ;  /* 0x000000ff7c00720c */ /* 0x000fe20003f25070 */
[C---:B--2---:R-:W-:Y:S02]  /*47e0*/  IMAD.WIDE R10, R7.reuse, 0x4, R10 ;  /* 0x00000004070a7825 */ /* 0x044fe400078e020a */
[----:B------:R2:W-:Y:S02]  /*47f0*/  LDGSTS.E [R163+0x17400], desc[UR14][R32.64], P0 ;  /* 0x1740000020a37fae */ /* 0x0005e4000812184e */
[----:B---3--:R-:W-:-:S02]  /*4800*/  IMAD.WIDE R14, R7, 0x4, R14 ;  /* 0x00000004070e7825 */ /* 0x008fc400078e020e */
[----:B------:R3:W-:Y:S02]  /*4810*/  LDGSTS.E [R163+0x17800], desc[UR14][R40.64], P0 ;  /* 0x1780000028a37fae */ /* 0x0007e4000812184e */
[C---:B----4-:R-:W-:Y:S02]  /*4820*/  IMAD.WIDE R18, R7.reuse, 0x4, R18 ;  /* 0x0000000407127825 */ /* 0x050fe400078e0212 */
[----:B------:R4:W-:Y:S02]  /*4830*/  LDGSTS.E [R163+0x17c00], desc[UR14][R44.64], P0 ;  /* 0x17c000002ca37fae */ /* 0x0009e4000812184e */
[C---:B-1----:R-:W-:Y:S02]  /*4840*/  IMAD.WIDE R24, R7.reuse, 0x4, R24 ;  /* 0x0000000407187825 */ /* 0x042fe400078e0218 */
[----:B------:R1:W-:Y:S02]  /*4850*/  LDGSTS.E [R145+0x16200], desc[UR14][R8.64], P0 ;  /* 0x1620000008917fae */ /* 0x0003e4000812184e */
[----:B--2---:R-:W-:-:S02]  /*4860*/  IMAD.WIDE R32, R7, 0x4, R32 ;  /* 0x0000000407207825 */ /* 0x004fc400078e0220 */
[----:B------:R2:W-:Y:S02]  /*4870*/  LDGSTS.E [R145+0x16600], desc[UR14][R12.64], P0 ;  /* 0x166000000c917fae */ /* 0x0005e4000812184e */
[C---:B---3--:R-:W-:Y:S02]  /*4880*/  IMAD.WIDE R40, R7.reuse, 0x4, R40 ;  /* 0x0000000407287825 */ /* 0x048fe400078e0228 */
[----:B------:R3:W-:Y:S02]  /*4890*/  LDGSTS.E [R145+0x16a00], desc[UR14][R16.64], P0 ;  /* 0x16a0000010917fae */ /* 0x0007e4000812184e */
[C---:B----4-:R-:W-:Y:S02]  /*48a0*/  IMAD.WIDE R44, R7.reuse, 0x4, R44 ;  /* 0x00000004072c7825 */ /* 0x050fe400078e022c */
[----:B------:R4:W-:Y:S02]  /*48b0*/  LDGSTS.E [R145+0x16e00], desc[UR14][R20.64], P0 ;  /* 0x16e0000014917fae */ /* 0x0009e4000812184e */
[----:B-1----:R-:W-:-:S02]  /*48c0*/  IMAD.WIDE R8, R7, 0x4, R8 ;  /* 0x0000000407087825 */ /* 0x002fc400078e0208 */
[----:B------:R-:W-:Y:S02]  /*48d0*/  LDGSTS.E [R145+0x17200], desc[UR14][R28.64], P0 ;  /* 0x172000001c917fae */ /* 0x000fe4000812184e */
[C---:B--2---:R-:W-:Y:S02]  /*48e0*/  IMAD.WIDE R12, R7.reuse, 0x4, R12 ;  /* 0x00000004070c7825 */ /* 0x044fe400078e020c */
[----:B------:R1:W-:Y:S02]  /*48f0*/  LDGSTS.E [R145+0x17600], desc[UR14][R38.64], P0 ;  /* 0x1760000026917fae */ /* 0x0003e4000812184e */
[C---:B---3--:R-:W-:Y:S02]  /*4900*/  IMAD.WIDE R16, R7.reuse, 0x4, R16 ;  /* 0x0000000407107825 */ /* 0x048fe400078e0210 */
[----:B------:R2:W-:Y:S02]  /*4910*/  LDGSTS.E [R145+0x17a00], desc[UR14][R42.64], P0 ;  /* 0x17a000002a917fae */ /* 0x0005e4000812184e */
[----:B----4-:R-:W-:-:S02]  /*4920*/  IMAD.WIDE R20, R7, 0x4, R20 ;  /* 0x0000000407147825 */ /* 0x010fc400078e0214 */
[----:B------:R3:W-:Y:S01]  /*4930*/  LDGSTS.E [R145+0x17e00], desc[UR14][R50.64], P0 ;  /* 0x17e0000032917fae */ /* 0x0007e2000812184e */
[----:B------:R-:W-:-:S03]  /*4940*/  ISETP.GE.AND P0, PT, R93, R118, PT ;  /* 0x000000765d00720c */ /* 0x000fc60003f06270 */
[----:B------:R-:W0:Y:S01]  /*4950*/  LDGDEPBAR ;  /* 0x00000000000079af */ /* 0x000e220000000000 */
[----:B------:R-:W-:Y:S01]  /*4960*/  SEL R120, RZ, 0x4, P0 ;  /* 0x00000004ff787807 */ /* 0x000fe20000000000 */
[----:B-1----:R-:W-:Y:S01]  /*4970*/  IMAD.WIDE R38, R7, 0x4, R38 ;  /* 0x0000000407267825 */ /* 0x002fe200078e0226 */
[----:B------:R-:W-:Y:S01]  /*4980*/  BAR.SYNC.DEFER_BLOCKING 0x0 ;  /* 0x0000000000007b1d */ /* 0x000fe20000010000 */
[-C--:B------:R-:W-:Y:S02]  /*4990*/  ISETP.GE.AND P0, PT, R95, R118.reuse, PT ;  /* 0x000000765f00720c */ /* 0x080fe40003f06270 */
[C---:B--2---:R-:W-:Y:S01]  /*49a0*/  IMAD.WIDE R42, R7.reuse, 0x4, R42 ;  /* 0x00000004072a7825 */ /* 0x044fe200078e022a */
[----:B------:R-:W-:Y:S02]  /*49b0*/  SEL R120, R120, RZ, P3 ;  /* 0x000000ff78787207 */ /* 0x000fe40001800000 */
[----:B------:R-:W-:Y:S01]  /*49c0*/  SEL R122, RZ, 0x4, P0 ;  /* 0x00000004ff7a7807 */ /* 0x000fe20000000000 */
[----:B---3--:R-:W-:Y:S01]  /*49d0*/  IMAD.WIDE R50, R7, 0x4, R50 ;  /* 0x0000000407327825 */ /* 0x008fe200078e0232 */
[----:B------:R-:W-:-:S02]  /*49e0*/  ISETP.GE.AND P0, PT, R99, R118, PT ;  /* 0x000000766300720c */ /* 0x000fc40003f06270 */
[----:B------:R-:W-:Y:S01]  /*49f0*/  SEL R122, R122, RZ, P3 ;  /* 0x000000ff7a7a7207 */ /* 0x000fe20001800000 */
[----:B------:R-:W-:Y:S01]  /*4a00*/  @!PT LDS RZ, [RZ] ;  /* 0x00000000fffff984 */ /* 0x000fe20000000800 */
[----:B------:R-:W-:Y:S01]  /*4a10*/  @!PT LDS RZ, [RZ] ;  /* 0x00000000fffff984 */ /* 0x000fe20000000800 */
[----:B------:R-:W-:Y:S01]  /*4a20*/  @!PT LDS RZ, [RZ] ;  /* 0x00000000fffff984 */ /* 0x000fe20000000800 */
[----:B------:R1:W-:Y:S01]  /*4a30*/  LDGSTS.E [R147+0xa000], desc[UR14][R56.64], P2 ;  /* 0x0a00000038937fae */ /* 0x0003e2000912184e */
[----:B------:R-:W-:-:S03]  /*4a40*/  ISETP.GE.AND P2, PT, R97, R118, PT ;  /* 0x000000766100720c */ /* 0x000fc60003f46270 */
[----:B------:R-:W-:Y:S01]  /*4a50*/  LDGSTS.E [R147+0xa008], desc[UR14][R60.64], P6 ;  /* 0x0a0080003c937fae */ /* 0x000fe2000b12184e */
[----:B------:R-:W-:Y:S02]  /*4a60*/  SEL R124, RZ, 0x4, P2 ;  /* 0x00000004ff7c7807 */ /* 0x000fe40001000000 */
[----:B------:R-:W-:Y:S01]  /*4a70*/  ISETP.NE.U32.AND P6, PT, R120, RZ, PT ;  /* 0x000000ff7800720c */ /* 0x000fe20003fc5070 */
[----:B------:R-:W-:Y:S01]  /*4a80*/  LDGSTS.E [R149+0xa000], desc[UR14][R66.64], P1 ;  /* 0x0a00000042957fae */ /* 0x000fe2000892184e */
[----:B------:R-:W-:Y:S02]  /*4a90*/  SEL R124, R124, RZ, P3 ;  /* 0x000000ff7c7c7207 */ /* 0x000fe40001800000 */
[----:B------:R-:W-:Y:S01]  /*4aa0*/  ISETP.NE.U32.AND P2, PT, R122, RZ, PT ;  /* 0x000000ff7a00720c */ /* 0x000fe20003f45070 */
[----:B------:R-:W-:Y:S01]  /*4ab0*/  LDGSTS.E [R149+0xa008], desc[UR14][R140.64], P5 ;  /* 0x0a0080008c957fae */ /* 0x000fe2000a92184e */
[----:B-1----:R-:W-:Y:S02]  /*4ac0*/  SEL R56, RZ, 0x4, P0 ;  /* 0x00000004ff387807 */ /* 0x002fe40000000000 */
[----:B------:R-:W-:Y:S01]  /*4ad0*/  ISETP.NE.U32.AND P0, PT, R124, RZ, PT ;  /* 0x000000ff7c00720c */ /* 0x000fe20003f05070 */
[----:B------:R-:W-:Y:S01]  /*4ae0*/  LDGSTS.E [R151+0xa000], desc[UR14][R142.64], P4 ;  /* 0x0a0000008e977fae */ /* 0x000fe2000a12184e */
[----:B------:R-:W-:-:S02]  /*4af0*/  SEL R56, R56, RZ, P3 ;  /* 0x000000ff38387207 */ /* 0x000fc40001800000 */
[-C--:B------:R-:W-:Y:S01]  /*4b00*/  ISETP.GE.AND P4, PT, R103, R118.reuse, PT ;  /* 0x000000766700720c */ /* 0x080fe20003f86270 */
[----:B------:R-:W-:Y:S01]  /*4b10*/  LDGSTS.E [R151+0xa008], desc[UR14][R138.64], P6 ;  /* 0x0a0080008a977fae */ /* 0x000fe2000b12184e */
[----:B------:R-:W-:Y:S02]  /*4b20*/  ISETP.NE.U32.AND P1, PT, R56, RZ, PT ;  /* 0x000000ff3800720c */ /* 0x000fe40003f25070 */
[-C--:B------:R-:W-:Y:S01]  /*4b30*/  ISETP.GE.AND P6, PT, R105, R118.reuse, PT ;  /* 0x000000766900720c */ /* 0x080fe20003fc6270 */
[----:B------:R-:W-:Y:S01]  /*4b40*/  LDGSTS.E [R153+0xa000], desc[UR14][R64.64], P2 ;  /* 0x0a00000040997fae */ /* 0x000fe2000912184e */
[-C--:B------:R-:W-:Y:S02]  /*4b50*/  ISETP.GE.AND P2, PT, R111, R118.reuse, PT ;  /* 0x000000766f00720c */ /* 0x080fe40003f46270 */
[----:B------:R-:W-:Y:S01]  /*4b60*/  SEL R57, RZ, 0x4, P4 ;  /* 0x00000004ff397807 */ /* 0x000fe20002000000 */
[----:B------:R1:W-:Y:S01]  /*4b70*/  LDGSTS.E [R153+0xa008], desc[UR14][R58.64], P0 ;  /* 0x0a0080003a997fae */ /* 0x0003e2000812184e */
[----:B------:R-:W-:-:S02]  /*4b80*/  ISETP.GE.AND P0, PT, R101, R118, PT ;  /* 0x000000766500720c */ /* 0x000fc40003f06270 */
[-C--:B------:R-:W-:Y:S02]  /*4b90*/  ISETP.GE.AND P4, PT, R113, R118.reuse, PT ;  /* 0x000000767100720c */ /* 0x080fe40003f86270 */
[----:B------:R-:W-:Y:S01]  /*4ba0*/  SEL R56, RZ, 0x4, P0 ;  /* 0x00000004ff387807 */ /* 0x000fe20000000000 */
[----:B------:R2:W-:Y:S01]  /*4bb0*/  LDGSTS.E [R155+0xa000], desc[UR14][R54.64], P1 ;  /* 0x0a000000369b7fae */ /* 0x0005e2000892184e */
[-C--:B------:R-:W-:Y:S02]  /*4bc0*/  ISETP.GE.AND P0, PT, R107, R118.reuse, PT ;  /* 0x000000766b00720c */ /* 0x080fe40003f06270 */
[----:B------:R-:W-:Y:S02]  /*4bd0*/  ISETP.GE.AND P1, PT, R109, R118, PT ;  /* 0x000000766d00720c */ /* 0x000fe40003f26270 */
[----:B------:R-:W-:Y:S02]  /*4be0*/  SEL R56, R56, RZ, P3 ;  /* 0x000000ff38387207 */ /* 0x000fe40001800000 */
[----:B-1----:R-:W-:-:S02]  /*4bf0*/  SEL R58, RZ, 0x4, P6 ;  /* 0x00000004ff3a7807 */ /* 0x002fc40003000000 */
[----:B------:R-:W-:Y:S02]  /*4c00*/  ISETP.NE.U32.AND P6, PT, R56, RZ, PT ;  /* 0x000000ff3800720c */ /* 0x000fe40003fc5070 */
[----:B------:R-:W-:Y:S02]  /*4c10*/  ISETP.GE.AND P5, PT, R62, R118, PT ;  /* 0x000000763e00720c */ /* 0x000fe40003fa6270 */
[----:B--2---:R-:W-:Y:S02]  /*4c20*/  SEL R54, RZ, 0x4, P0 ;  /* 0x00000004ff367807 */ /* 0x004fe40000000000 */
[----:B------:R-:W-:Y:S02]  /*4c30*/  SEL R55, RZ, 0x4, P1 ;  /* 0x00000004ff377807 */ /* 0x000fe40000800000 */
[----:B------:R-:W-:Y:S02]  /*4c40*/  SEL R54, R54, RZ, P3 ;  /* 0x000000ff36367207 */ /* 0x000fe40001800000 */
[----:B------:R-:W-:-:S02]  /*4c50*/  SEL R55, R55, RZ, P3 ;  /* 0x000000ff37377207 */ /* 0x000fc40001800000 */
[----:B------:R-:W-:Y:S01]  /*4c60*/  SEL R56, RZ, 0x4, P2 ;  /* 0x00000004ff387807 */ /* 0x000fe20001000000 */
[----:B------:R1:W-:Y:S01]  /*4c70*/  LDGSTS.E [R155+0xa008], desc[UR14][R52.64], P6 ;  /* 0x0a008000349b7fae */ /* 0x0003e2000b12184e */
[----:B------:R-:W-:Y:S02]  /*4c80*/  SEL R57, R57, RZ, P3 ;  /* 0x000000ff39397207 */ /* 0x000fe40001800000 */
[----:B------:R-:W-:Y:S02]  /*4c90*/  ISETP.NE.U32.AND P2, PT, R54, RZ, PT ;  /* 0x000000ff3600720c */ /* 0x000fe40003f45070 */
[----:B------:R-:W-:Y:S02]  /*4ca0*/  SEL R58, R58, RZ, P3 ;  /* 0x000000ff3a3a7207 */ /* 0x000fe40001800000 */
[----:B------:R-:W-:Y:S02]  /*4cb0*/  SEL R54, RZ, 0x4, P4 ;  /* 0x00000004ff367807 */ /* 0x000fe40002000000 */
[----:B------:R-:W-:-:S02]  /*4cc0*/  ISETP.NE.U32.AND P4, PT, R55, RZ, PT ;  /* 0x000000ff3700720c */ /* 0x000fc40003f85070 */
[----:B------:R-:W-:Y:S02]  /*4cd0*/  SEL R55, RZ, 0x4, P5 ;  /* 0x00000004ff377807 */ /* 0x000fe40002800000 */
[----:B-1----:R-:W-:Y:S02]  /*4ce0*/  CS2R R52, SRZ ;  /* 0x0000000000347805 */ /* 0x002fe4000001ff00 */
[----:B------:R-:W-:Y:S02]  /*4cf0*/  ISETP.NE.U32.AND P0, PT, R57, RZ, PT ;  /* 0x000000ff3900720c */ /* 0x000fe40003f05070 */
[----:B------:R-:W-:Y:S02]  /*4d00*/  SEL R56, R56, RZ, P3 ;  /* 0x000000ff38387207 */ /* 0x000fe40001800000 */
[----:B------:R-:W-:Y:S02]  /*4d10*/  ISETP.NE.U32.AND P1, PT, R58, RZ, PT ;  /* 0x000000ff3a00720c */ /* 0x000fe40003f25070 */
[----:B------:R-:W-:-:S02]  /*4d20*/  SEL R54, R54, RZ, P3 ;  /* 0x000000ff36367207 */ /* 0x000fc40001800000 */
[----:B------:R-:W-:Y:S02]  /*4d30*/  SEL R55, R55, RZ, P3 ;  /* 0x000000ff37377207 */ /* 0x000fe40001800000 */
[----:B------:R-:W-:Y:S02]  /*4d40*/  ISETP.NE.U32.AND P5, PT, R56, RZ, PT ;  /* 0x000000ff3800720c */ /* 0x000fe40003fa5070 */
[----:B------:R-:W-:Y:S01]  /*4d50*/  ISETP.NE.U32.AND P6, PT, R54, RZ, PT ;  /* 0x000000ff3600720c */ /* 0x000fe20003fc5070 */
[----:B------:R1:W-:Y:S01]  /*4d60*/  LDGSTS.E [R157+0xa000], desc[UR14][R48.64], P0 ;  /* 0x0a000000309d7fae */ /* 0x0003e2000812184e */
[----:B------:R-:W-:Y:S02]  /*4d70*/  ISETP.NE.U32.AND P3, PT, R55, RZ, PT ;  /* 0x000000ff3700720c */ /* 0x000fe40003f65070 */
[----:B------:R-:W-:Y:S02]  /*4d80*/  CS2R R54, SRZ ;  /* 0x0000000000367805 */ /* 0x000fe4000001ff00 */
[----:B------:R-:W-:Y:S01]  /*4d90*/  ISETP.GE.AND P0, PT, R63, R4, PT ;  /* 0x000000043f00720c */ /* 0x000fe20003f06270 */
[----:B------:R2:W-:Y:S01]  /*4da0*/  LDGSTS.E [R157+0xa008], desc[UR14][R46.64], P1 ;  /* 0x0a0080002e9d7fae */ /* 0x0005e2000892184e */
[----:B------:R-:W-:Y:S01]  /*4db0*/  ISETP.GE.AND P1, PT, R82, 0x20, PT ;  /* 0x000000205200780c */ /* 0x000fe20003f26270 */
[----:B------:R-:W-:-:S02]  /*4dc0*/  IMAD.SHL.U32 R4, R116, 0x8, RZ ;  /* 0x0000000874047824 */ /* 0x000fc400078e00ff */
[----:B------:R3:W-:Y:S03]  /*4dd0*/  LDGSTS.E [R159+0xa000], desc[UR14][R36.64], P2 ;  /* 0x0a000000249f7fae */ /* 0x0007e6000912184e */
[----:B------:R-:W-:Y:S01]  /*4de0*/  LOP3.LUT R4, R4, 0x380, RZ, 0xc0, !PT ;  /* 0x0000038004047812 */ /* 0x000fe200078ec0ff */
[----:B------:R4:W-:Y:S01]  /*4df0*/  LDGSTS.E [R159+0xa008], desc[UR14][R34.64], P4 ;  /* 0x0a008000229f7fae */ /* 0x0009e2000a12184e */
[----:B-1----:R-:W-:-:S03]  /*4e00*/  CS2R R48, SRZ ;  /* 0x0000000000307805 */ /* 0x002fc6000001ff00 */
[----:B------:R1:W-:Y:S01]  /*4e10*/  LDGSTS.E [R161+0xa000], desc[UR14][R30.64], P5 ;  /* 0x0a0000001ea17fae */ /* 0x0003e2000a92184e */
[----:B--2---:R-:W-:-:S03]  /*4e20*/  CS2R R46, SRZ ;  /* 0x00000000002e7805 */ /* 0x004fc6000001ff00 */
[----:B------:R2:W-:Y:S01]  /*4e30*/  LDGSTS.E [R161+0xa008], desc[UR14][R26.64], P6 ;  /* 0x0a0080001aa17fae */ /* 0x0005e2000b12184e */
[----:B---3--:R-:W-:-:S03]  /*4e40*/  CS2R R36, SRZ ;  /* 0x0000000000247805 */ /* 0x008fc6000001ff00 */
[----:B------:R-:W0:Y:S01]  /*4e50*/  LDGDEPBAR ;  /* 0x00000000000079af */ /* 0x000e220000000000 */
[----:B----4-:R-:W-:-:S03]  /*4e60*/  CS2R R34, SRZ ;  /* 0x0000000000227805 */ /* 0x010fc6000001ff00 */
[----:B------:R-:W-:Y:S01]  /*4e70*/  LDGSTS.E [R163+0x18000], desc[UR14][R22.64], P3 ;  /* 0x1800000016a37fae */ /* 0x000fe2000992184e */
[----:B-1----:R-:W-:-:S03]  /*4e80*/  CS2R R30, SRZ ;  /* 0x00000000001e7805 */ /* 0x002fc6000001ff00 */
[----:B------:R1:W-:Y:S01]  /*4e90*/  LDGSTS.E [R163+0x18400], desc[UR14][R10.64], P3 ;  /* 0x184000000aa37fae */ /* 0x0003e2000992184e */
[----:B--2---:R-:W-:-:S03]  /*4ea0*/  CS2R R26, SRZ ;  /* 0x00000000001a7805 */ /* 0x004fc6000001ff00 */
[----:B------:R-:W-:Y:S04]  /*4eb0*/  LDGSTS.E [R163+0x18800], desc[UR14][R14.64], P3 ;  /* 0x188000000ea37fae */ /* 0x000fe8000992184e */
[----:B------:R-:W-:Y:S04]  /*4ec0*/  LDGSTS.E [R163+0x18c00], desc[UR14][R18.64], P3 ;  /* 0x18c0000012a37fae */ /* 0x000fe8000992184e */
[----:B------:R2:W-:Y:S01]  /*4ed0*/  LDGSTS.E [R163+0x19000], desc[UR14][R24.64], P3 ;  /* 0x1900000018a37fae */ /* 0x0005e2000992184e */
[----:B-1----:R-:W-:Y:S01]  /*4ee0*/  IMAD.WIDE R10, R7, 0x4, R28 ;  /* 0x00000004070a7825 */ /* 0x002fe200078e021c */
[----:B------:R-:W-:-:S02]  /*4ef0*/  CS2R R28, SRZ ;  /* 0x00000000001c7805 */ /* 0x000fc4000001ff00 */
[----:B------:R1:W-:Y:S04]  /*4f00*/  LDGSTS.E [R163+0x19400], desc[UR14][R32.64], P3 ;  /* 0x1940000020a37fae */ /* 0x0003e8000992184e */
[----:B------:R3:W-:Y:S04]  /*4f10*/  LDGSTS.E [R163+0x19800], desc[UR14][R40.64], P3 ;  /* 0x1980000028a37fae */ /* 0x0007e8000992184e */
[----:B------:R4:W-:Y:S01]  /*4f20*/  LDGSTS.E [R163+0x19c00], desc[UR14][R44.64], P3 ;  /* 0x19c000002ca37fae */ /* 0x0009e2000992184e */
[----:B--2---:R-:W-:-:S03]  /*4f30*/  CS2R R24, SRZ ;  /* 0x0000000000187805 */ /* 0x004fc6000001ff00 */
[----:B------:R-:W-:Y:S01]  /*4f40*/  LDGSTS.E [R145+0x18200], desc[UR14][R8.64], P3 ;  /* 0x1820000008917fae */ /* 0x000fe2000992184e */
[----:B-1----:R-:W-:-:S03]  /*4f50*/  CS2R R32, SRZ ;  /* 0x0000000000207805 */ /* 0x002fc6000001ff00 */
[----:B------:R1:W-:Y:S01]  /*4f60*/  LDGSTS.E [R145+0x18600], desc[UR14][R12.64], P3 ;  /* 0x186000000c917fae */ /* 0x0003e2000992184e */
[----:B---3--:R-:W-:-:S03]  /*4f70*/  CS2R R40, SRZ ;  /* 0x0000000000287805 */ /* 0x008fc6000001ff00 */
[----:B------:R-:W-:Y:S01]  /*4f80*/  LDGSTS.E [R145+0x18a00], desc[UR14][R16.64], P3 ;  /* 0x18a0000010917fae */ /* 0x000fe2000992184e */
[----:B----4-:R-:W-:-:S03]  /*4f90*/  CS2R R44, SRZ ;  /* 0x00000000002c7805 */ /* 0x010fc6000001ff00 */
[----:B------:R-:W-:Y:S04]  /*4fa0*/  LDGSTS.E [R145+0x18e00], desc[UR14][R20.64], P3 ;  /* 0x18e0000014917fae */ /* 0x000fe8000992184e */
[----:B------:R-:W-:Y:S01]  /*4fb0*/  LDGSTS.E [R145+0x19200], desc[UR14][R10.64], P3 ;  /* 0x192000000a917fae */ /* 0x000fe2000992184e */
[----:B-1----:R-:W-:-:S03]  /*4fc0*/  IMAD.SHL.U32 R13, R116, 0x80, RZ ;  /* 0x00000080740d7824 */ /* 0x002fc600078e00ff */
[----:B------:R1:W-:Y:S02]  /*4fd0*/  LDGSTS.E [R145+0x19600], desc[UR14][R38.64], P3 ;  /* 0x1960000026917fae */ /* 0x0003e4000992184e */
[----:B------:R-:W-:Y:S02]  /*4fe0*/  LOP3.LUT R13, R13, 0x400, RZ, 0xc0, !PT ;  /* 0x000004000d0d7812 */ /* 0x000fe400078ec0ff */
[----:B------:R2:W-:Y:S04]  /*4ff0*/  LDGSTS.E [R145+0x19a00], desc[UR14][R42.64], P3 ;  /* 0x19a000002a917fae */ /* 0x0005e8000992184e */
[----:B------:R3:W-:Y:S04]  /*5000*/  LDGSTS.E [R145+0x19e00], desc[UR14][R50.64], P3 ;  /* 0x19e0000032917fae */ /* 0x0007e8000992184e */
[----:B------:R-:W0:Y:S01]  /*5010*/  LDGDEPBAR ;  /* 0x00000000000079af */ /* 0x000e220000000000 */
[----:B-1----:R-:W-:-:S02]  /*5020*/  CS2R R38, SRZ ;  /* 0x0000000000267805 */ /* 0x002fc4000001ff00 */
[----:B--2---:R-:W-:Y:S02]  /*5030*/  CS2R R42, SRZ ;  /* 0x00000000002a7805 */ /* 0x004fe4000001ff00 */
[----:B---3--:R-:W-:Y:S01]  /*5040*/  CS2R R50, SRZ ;  /* 0x0000000000327805 */ /* 0x008fe2000001ff00 */
[----:B------:R-:W-:Y:S06]  /*5050*/  @!P1 BRA `(.L_x_0) ;  /* 0x0000001800209947 */ /* 0x000fec0003800000 */
[----:B------:R-:W-:Y:S01]  /*5060*/  SHF.R.S32.HI R11, RZ, 0x1f, R81 ;  /* 0x0000001fff0b7819 */ /* 0x000fe20000011451 */
[----:B------:R-:W1:Y:S01]  /*5070*/  LDC.64 R58, c[0x0][0x218] ;  /* 0x00008600ff3a7b82 */ /* 0x000e620000000a00 */
[----:B------:R-:W-:Y:S01]  /*5080*/  IADD3 R201, P2, R81, R114, RZ ;  /* 0x0000007251c97210 */ /* 0x000fe20007f5e0ff */
[----:B------:R-:W-:Y:S01]  /*5090*/  IMAD R15, R111, R6, RZ ;  /* 0x000000066f0f7224 */ /* 0x000fe200078e02ff */
[----:B------:R-:W-:Y:S01]  /*50a0*/  IADD3 R197, P3, R81, R112, RZ ;  /* 0x0000007051c57210 */ /* 0x000fe20007f7e0ff */
[----:B------:R-:W-:Y:S01]  /*50b0*/  IMAD R17, R109, R6, RZ ;  /* 0x000000066d117224 */ /* 0x000fe200078e02ff */
[----:B------:R-:W-:Y:S01]  /*50c0*/  IADD3 R193, P4, R81, R110, RZ ;  /* 0x0000006e51c17210 */ /* 0x000fe20007f9e0ff */
[----:B------:R-:W-:Y:S01]  /*50d0*/  IMAD R19, R107, R6, RZ ;  /* 0x000000066b137224 */ /* 0x000fe200078e02ff */
[----:B------:R-:W-:Y:S01]  /*50e0*/  IADD3 R189, P5, R81, R108, RZ ;  /* 0x0000006c51bd7210 */ /* 0x000fe20007fbe0ff */
[----:B------:R-:W2:Y:S01]  /*50f0*/  LDC.64 R60, c[0x0][0x210] ;  /* 0x00008400ff3c7b82 */ /* 0x000ea20000000a00 */
[-C--:B------:R-:W-:Y:S01]  /*5100*/  LEA.HI.X.SX32 R126, R114, R11.reuse, 0x1, P2 ;  /* 0x0000000b727e7211 */ /* 0x080fe200010f0eff */
[----:B------:R-:W-:Y:S01]  /*5110*/  VIADD R2, R2, 0xffffff40 ;  /* 0xffffff4002027836 */ /* 0x000fe20000000000 */
[----:B------:R-:W-:-:S02]  /*5120*/  LEA.HI.X.SX32 R124, R112, R11, 0x1, P3 ;  /* 0x0000000b707c7211 */ /* 0x000fc400018f0eff */
[----:B------:R-:W-:Y:S02]  /*5130*/  CS2R R28, SRZ ;  /* 0x00000000001c7805 */ /* 0x000fe4000001ff00 */
[-C--:B------:R-:W-:Y:S02]  /*5140*/  LEA.HI.X.SX32 R122, R110, R11.reuse, 0x1, P4 ;  /* 0x0000000b6e7a7211 */ /* 0x080fe400020f0eff */
[----:B------:R-:W-:Y:S02]  /*5150*/  CS2R R30, SRZ ;  /* 0x00000000001e7805 */ /* 0x000fe4000001ff00 */
[----:B------:R-:W-:Y:S02]  /*5160*/  LEA.HI.X.SX32 R120, R108, R11, 0x1, P5 ;  /* 0x0000000b6c787211 */ /* 0x000fe400028f0eff */
[----:B------:R-:W-:Y:S02]  /*5170*/  CS2R R32, SRZ ;  /* 0x0000000000207805 */ /* 0x000fe4000001ff00 */
[----:B------:R-:W-:-:S02]  /*5180*/  IADD3 R185, P6, R81, R106, RZ ;  /* 0x0000006a51b97210 */ /* 0x000fc40007fde0ff */
[----:B------:R-:W-:Y:S02]  /*5190*/  CS2R R34, SRZ ;  /* 0x0000000000227805 */ /* 0x000fe4000001ff00 */
[C---:B------:R-:W-:Y:S02]  /*51a0*/  IADD3 R181, P1, R81.reuse, R104, RZ ;  /* 0x0000006851b57210 */ /* 0x040fe40007f3e0ff */
[----:B------:R-:W-:Y:S02]  /*51b0*/  CS2R R36, SRZ ;  /* 0x0000000000247805 */ /* 0x000fe4000001ff00 */
[C---:B------:R-:W-:Y:S02]  /*51c0*/  IADD3 R177, P2, R81.reuse, R102, RZ ;  /* 0x0000006651b17210 */ /* 0x040fe40007f5e0ff */
[----:B------:R-:W-:Y:S02]  /*51d0*/  CS2R R38, SRZ ;  /* 0x0000000000267805 */ /* 0x000fe4000001ff00 */
[----:B------:R-:W-:Y:S01]  /*51e0*/  IADD3 R173, P3, R81, R100, RZ ;  /* 0x0000006451ad7210 */ /* 0x000fe20007f7e0ff */
[----:B-1----:R-:W-:Y:S01]  /*51f0*/  IMAD.WIDE.U32 R58, R7, 0x18, R58 ;  /* 0x00000018073a7825 */ /* 0x002fe200078e003a */
[----:B------:R-:W-:-:S02]  /*5200*/  IADD3 R169, P4, R81, R98, RZ ;  /* 0x0000006251a97210 */ /* 0x000fc40007f9e0ff */
[----:B------:R-:W-:Y:S02]  /*5210*/  CS2R R40, SRZ ;  /* 0x0000000000287805 */ /* 0x000fe4000001ff00 */
[----:B------:R-:W-:Y:S02]  /*5220*/  IADD3 R165, P5, R81, R96, RZ ;  /* 0x0000006051a57210 */ /* 0x000fe40007fbe0ff */
[----:B------:R-:W-:Y:S02]  /*5230*/  CS2R R42, SRZ ;  /* 0x00000000002a7805 */ /* 0x000fe4000001ff00 */
[-C--:B------:R-:W-:Y:S02]  /*5240*/  LEA.HI.X.SX32 R118, R106, R11.reuse, 0x1, P6 ;  /* 0x0000000b6a767211 */ /* 0x080fe400030f0eff */
[----:B------:R-:W-:Y:S02]  /*5250*/  CS2R R44, SRZ ;  /* 0x00000000002c7805 */ /* 0x000fe4000001ff00 */
[-C--:B------:R-:W-:Y:S01]  /*5260*/  LEA.HI.X.SX32 R116, R104, R11.reuse, 0x1, P1 ;  /* 0x0000000b68747211 */ /* 0x080fe200008f0eff */
[----:B--2---:R-:W-:Y:S01]  /*5270*/  IMAD.WIDE.U32 R60, R3, 0x18, R60 ;  /* 0x00000018033c7825 */ /* 0x004fe200078e003c */
[----:B------:R-:W-:-:S02]  /*5280*/  LEA.HI.X.SX32 R114, R102, R11, 0x1, P2 ;  /* 0x0000000b66727211 */ /* 0x000fc400010f0eff */
[----:B------:R-:W-:Y:S02]  /*5290*/  CS2R R46, SRZ ;  /* 0x00000000002e7805 */ /* 0x000fe4000001ff00 */
[-C--:B------:R-:W-:Y:S02]  /*52a0*/  LEA.HI.X.SX32 R112, R100, R11.reuse, 0x1, P3 ;  /* 0x0000000b64707211 */ /* 0x080fe400018f0eff */
[----:B------:R-:W-:Y:S02]  /*52b0*/  CS2R R48, SRZ ;  /* 0x0000000000307805 */ /* 0x000fe4000001ff00 */
[-C--:B------:R-:W-:Y:S02]  /*52c0*/  LEA.HI.X.SX32 R110, R98, R11.reuse, 0x1, P4 ;  /* 0x0000000b626e7211 */ /* 0x080fe400020f0eff */
[----:B------:R-:W-:Y:S02]  /*52d0*/  CS2R R50, SRZ ;  /* 0x0000000000327805 */ /* 0x000fe4000001ff00 */
[----:B------:R-:W-:-:S02]  /*52e0*/  LEA.HI.X.SX32 R108, R96, R11, 0x1, P5 ;  /* 0x0000000b606c7211 */ /* 0x000fc400028f0eff */
[----:B------:R-:W-:Y:S02]  /*52f0*/  CS2R R52, SRZ ;  /* 0x0000000000347805 */ /* 0x000fe4000001ff00 */
[C---:B------:R-:W-:Y:S02]  /*5300*/  IADD3 R161, P6, R81.reuse, R94, RZ ;  /* 0x0000005e51a17210 */ /* 0x040fe40007fde0ff */
[----:B------:R-:W-:Y:S02]  /*5310*/  CS2R R54, SRZ ;  /* 0x0000000000367805 */ /* 0x000fe4000001ff00 */
[C---:B------:R-:W-:Y:S01]  /*5320*/  IADD3 R157, P1, R81.reuse, R92, RZ ;  /* 0x0000005c519d7210 */ /* 0x040fe20007f3e0ff */
[----:B------:R-:W-:Y:S01]  /*5330*/  UMOV UR12, 0x5 ;  /* 0x00000005000c7882 */ /* 0x000fe20000000000 */
[C---:B------:R-:W-:Y:S01]  /*5340*/  IADD3 R153, P2, R81.reuse, R90, RZ ;  /* 0x0000005a51997210 */ /* 0x040fe20007f5e0ff */
[----:B------:R-:W-:Y:S01]  /*5350*/  UMOV UR13, 0xffffffff ;  /* 0xffffffff000d7882 */ /* 0x000fe20000000000 */
[C---:B------:R-:W-:Y:S01]  /*5360*/  IADD3 R149, P3, R81.reuse, R88, RZ ;  /* 0x0000005851957210 */ /* 0x040fe20007f7e0ff */
[----:B------:R-:W-:Y:S01]  /*5370*/  UMOV UR4, URZ ;  /* 0x0000003f00047c82 */ /* 0x000fe20008000000 */
[----:B------:R-:W-:-:S02]  /*5380*/  IADD3 R145, P4, R81, R86, RZ ;  /* 0x0000005651917210 */ /* 0x000fc40007f9e0ff */
[----:B------:R-:W-:Y:S02]  /*5390*/  IADD3 R141, P5, R81, R84, RZ ;  /* 0x00000054518d7210 */ /* 0x000fe40007fbe0ff */
[-C--:B------:R-:W-:Y:S02]  /*53a0*/  LEA.HI.X.SX32 R106, R94, R11.reuse, 0x1, P6 ;  /* 0x0000000b5e6a7211 */ /* 0x080fe400030f0eff */
[-C--:B------:R-:W-:Y:S02]  /*53b0*/  LEA.HI.X.SX32 R104, R92, R11.reuse, 0x1, P1 ;  /* 0x0000000b5c687211 */ /* 0x080fe400008f0eff */
[-C--:B------:R-:W-:Y:S02]  /*53c0*/  LEA.HI.X.SX32 R102, R90, R11.reuse, 0x1, P2 ;  /* 0x0000000b5a667211 */ /* 0x080fe400010f0eff */
[-C--:B------:R-:W-:Y:S02]  /*53d0*/  LEA.HI.X.SX32 R100, R88, R11.reuse, 0x1, P3 ;  /* 0x0000000b58647211 */ /* 0x080fe400018f0eff */
[----:B------:R-:W-:-:S02]  /*53e0*/  LEA.HI.X.SX32 R98, R86, R11, 0x1, P4 ;  /* 0x0000000b56627211 */ /* 0x000fc400020f0eff */
[----:B------:R-:W-:Y:S01]  /*53f0*/  LEA.HI.X.SX32 R96, R84, R11, 0x1, P5 ;  /* 0x0000000b54607211 */ /* 0x000fe200028f0eff */
[----:B------:R-:W-:Y:S01]  /*5400*/  IMAD R11, R113, R6, RZ ;  /* 0x00000006710b7224 */ /* 0x000fe200078e02ff */
[----:B------:R-:W-:Y:S02]  /*5410*/  SHF.R.S32.HI R9, RZ, 0x1f, R82 ;  /* 0x0000001fff097819 */ /* 0x000fe40000011452 */
[----:B------:R-:W-:Y:S02]  /*5420*/  SHF.R.S32.HI R6, RZ, 0x1f, R80 ;  /* 0x0000001fff067819 */ /* 0x000fe40000011450 */
[C---:B------:R-:W-:Y:S02]  /*5430*/  IADD3 R88, P3, R80.reuse, R137, RZ ;  /* 0x0000008950587210 */ /* 0x040fe40007f7e0ff */
[C---:B------:R-:W-:Y:S02]  /*5440*/  IADD3 R86, P4, R80.reuse, R135, RZ ;  /* 0x0000008750567210 */ /* 0x040fe40007f9e0ff */
[----:B------:R-:W-:-:S02]  /*5450*/  IADD3 R84, P5, R80, R133, RZ ;  /* 0x0000008550547210 */ /* 0x000fc40007fbe0ff */
[----:B------:R-:W-:Y:S02]  /*5460*/  IADD3 R67, P6, R80, R131, RZ ;  /* 0x0000008350437210 */ /* 0x000fe40007fde0ff */
[----:B------:R-:W-:Y:S02]  /*5470*/  LEA.HI R9, R9, R82, RZ, 0x5 ;  /* 0x0000005209097211 */ /* 0x000fe400078f28ff */
[-C--:B------:R-:W-:Y:S01]  /*5480*/  LEA.HI.X.SX32 R139, R137, R6.reuse, 0x1, P3 ;  /* 0x00000006898b7211 */ /* 0x080fe200018f0eff */
[----:B------:R-:W-:Y:S01]  /*5490*/  IMAD.SHL.U32 R137, R88, 0x4, RZ ;  /* 0x0000000458897824 */ /* 0x000fe200078e00ff */
[-C--:B------:R-:W-:Y:S02]  /*54a0*/  LEA.HI.X.SX32 R135, R135, R6.reuse, 0x1, P4 ;  /* 0x0000000687877211 */ /* 0x080fe400020f0eff */
[----:B------:R-:W-:Y:S01]  /*54b0*/  LEA.HI.X.SX32 R205, R133, R6, 0x1, P5 ;  /* 0x0000000685cd7211 */ /* 0x000fe200028f0eff */
[----:B------:R-:W-:Y:S01]  /*54c0*/  IMAD.SHL.U32 R133, R86, 0x4, RZ ;  /* 0x0000000456857824 */ /* 0x000fe200078e00ff */
[----:B------:R-:W-:-:S02]  /*54d0*/  IADD3 R57, P1, R80, R129, RZ ;  /* 0x0000008150397210 */ /* 0x000fc40007f3e0ff */
[C---:B------:R-:W-:Y:S02]  /*54e0*/  IADD3 R23, P2, R80.reuse, R127, RZ ;  /* 0x0000007f50177210 */ /* 0x040fe40007f5e0ff */
[C---:B------:R-:W-:Y:S02]  /*54f0*/  IADD3 R81, P3, R80.reuse, R125, RZ ;  /* 0x0000007d50517210 */ /* 0x040fe40007f7e0ff */
[C---:B------:R-:W-:Y:S02]  /*5500*/  IADD3 R65, P4, R80.reuse, R123, RZ ;  /* 0x0000007b50417210 */ /* 0x040fe40007f9e0ff */
[C---:B------:R-:W-:Y:S02]  /*5510*/  IADD3 R20, P5, R80.reuse, R121, RZ ;  /* 0x0000007950147210 */ /* 0x040fe40007fbe0ff */
[----:B------:R-:W-:Y:S02]  /*5520*/  LEA.HI.X.SX32 R82, R131, R6, 0x1, P6 ;  /* 0x0000000683527211 */ /* 0x000fe400030f0eff */
[----:B------:R-:W-:-:S02]  /*5530*/  IADD3 R207, P6, R80, R119, RZ ;  /* 0x0000007750cf7210 */ /* 0x000fc40007fde0ff */
[-C--:B------:R-:W-:Y:S01]  /*5540*/  LEA.HI.X.SX32 R66, R129, R6.reuse, 0x1, P1 ;  /* 0x0000000681427211 */ /* 0x080fe200008f0eff */
[----:B------:R-:W-:Y:S01]  /*5550*/  IMAD.SHL.U32 R129, R84, 0x4, RZ ;  /* 0x0000000454817824 */ /* 0x000fe200078e00ff */
[-C--:B------:R-:W-:Y:S02]  /*5560*/  LEA.HI.X.SX32 R64, R127, R6.reuse, 0x1, P2 ;  /* 0x000000067f407211 */ /* 0x080fe400010f0eff */
[----:B------:R-:W-:Y:S02]  /*5570*/  SHF.R.S32.HI R10, RZ, 0x1f, R7 ;  /* 0x0000001fff0a7819 */ /* 0x000fe40000011407 */
[----:B------:R-:W-:Y:S02]  /*5580*/  SHF.R.S32.HI R8, RZ, 0x1f, R3 ;  /* 0x0000001fff087819 */ /* 0x000fe40000011403 */
[-C--:B------:R-:W-:Y:S01]  /*5590*/  LEA.HI.X.SX32 R56, R125, R6.reuse, 0x1, P3 ;  /* 0x000000067d387211 */ /* 0x080fe200018f0eff */
[----:B------:R-:W-:Y:S01]  /*55a0*/  IMAD R25, R10, 0x18, RZ ;  /* 0x000000180a197824 */ /* 0x000fe200078e02ff */
[-C--:B------:R-:W-:Y:S01]  /*55b0*/  LEA.HI.X.SX32 R22, R123, R6.reuse, 0x1, P4 ;  /* 0x000000067b167211 */ /* 0x080fe200020f0eff */
[----:B------:R-:W-:Y:S01]  /*55c0*/  IMAD R27, R8, 0x18, RZ ;  /* 0x00000018081b7824 */ /* 0x000fe200078e02ff */
[----:B------:R-:W-:Y:S01]  /*55d0*/  LEA.HI.X.SX32 R21, R121, R6, 0x1, P5 ;  /* 0x0000000679157211 */ /* 0x000fe200028f0eff */
[----:B------:R-:W-:Y:S01]  /*55e0*/  IMAD.SHL.U32 R125, R67, 0x4, RZ ;  /* 0x00000004437d7824 */ /* 0x000fe200078e00ff */
[C---:B------:R-:W-:Y:S01]  /*55f0*/  IADD3 R211, P1, R80.reuse, R117, RZ ;  /* 0x0000007550d37210 */ /* 0x040fe20007f3e0ff */
[----:B------:R-:W-:Y:S01]  /*5600*/  IMAD.IADD R12, R61, 0x1, R27 ;  /* 0x000000013d0c7824 */ /* 0x000fe200078e021b */
[----:B------:R-:W-:-:S02]  /*5610*/  IADD3 R215, P2, R80, R115, RZ ;  /* 0x0000007350d77210 */ /* 0x000fc40007f5e0ff */
[----:B------:R-:W-:Y:S02]  /*5620*/  CS2R R26, SRZ ;  /* 0x00000000001a7805 */ /* 0x000fe4000001ff00 */
[----:B------:R-:W-:Y:S01]  /*5630*/  LEA.HI.X.SX32 R18, R119, R6, 0x1, P6 ;  /* 0x0000000677127211 */ /* 0x000fe200030f0eff */
[----:B------:R-:W-:Y:S01]  /*5640*/  IMAD.SHL.U32 R121, R57, 0x4, RZ ;  /* 0x0000000439797824 */ /* 0x000fe200078e00ff */
[C---:B------:R-:W-:Y:S02]  /*5650*/  IADD3 R223, P3, R80.reuse, R11, RZ ;  /* 0x0000000b50df7210 */ /* 0x040fe40007f7e0ff */
[C---:B------:R-:W-:Y:S02]  /*5660*/  IADD3 R227, P4, R80.reuse, R15, RZ ;  /* 0x0000000f50e37210 */ /* 0x040fe40007f9e0ff */
[C---:B------:R-:W-:Y:S02]  /*5670*/  IADD3 R90, P5, R80.reuse, R17, RZ ;  /* 0x00000011505a7210 */ /* 0x040fe40007fbe0ff */
[----:B------:R-:W-:-:S02]  /*5680*/  IADD3 R80, P6, R80, R19, RZ ;  /* 0x0000001350507210 */ /* 0x000fc40007fde0ff */
[----:B------:R-:W-:Y:S01]  /*5690*/  SHF.L.U64.HI R119, R23, 0x2, R64 ;  /* 0x0000000217777819 */ /* 0x000fe20000010240 */
[----:B------:R-:W-:Y:S01]  /*56a0*/  IMAD.SHL.U32 R235, R90, 0x4, RZ ;  /* 0x000000045aeb7824 */ /* 0x000fe200078e00ff */
[-C--:B------:R-:W-:Y:S01]  /*56b0*/  LEA.HI.X.SX32 R16, R117, R6.reuse, 0x1, P1 ;  /* 0x0000000675107211 */ /* 0x080fe200008f0eff */
[----:B------:R-:W-:Y:S01]  /*56c0*/  IMAD.SHL.U32 R117, R23, 0x4, RZ ;  /* 0x0000000417757824 */ /* 0x000fe200078e00ff */
[-C--:B------:R-:W-:Y:S01]  /*56d0*/  LEA.HI.X.SX32 R14, R115, R6.reuse, 0x1, P2 ;  /* 0x00000006730e7211 */ /* 0x080fe200010f0eff */
[----:B------:R-:W-:Y:S01]  /*56e0*/  IMAD.SHL.U32 R239, R80, 0x4, RZ ;  /* 0x0000000450ef7824 */ /* 0x000fe200078e00ff */
[-C--:B------:R-:W-:Y:S02]  /*56f0*/  LEA.HI.X.SX32 R94, R11, R6.reuse, 0x1, P3 ;  /* 0x000000060b5e7211 */ /* 0x080fe400018f0eff */
[----:B------:R-:W-:Y:S02]  /*5700*/  LEA.HI.X.SX32 R92, R15, R6, 0x1, P4 ;  /* 0x000000060f5c7211 */ /* 0x000fe400020f0eff */
[----:B------:R-:W-:-:S02]  /*5710*/  SHF.R.S32.HI R64, RZ, 0x5, R9 ;  /* 0x00000005ff407819 */ /* 0x000fc40000011409 */
[-C--:B------:R-:W-:Y:S02]  /*5720*/  LEA.HI.X.SX32 R17, R17, R6.reuse, 0x1, P5 ;  /* 0x0000000611117211 */ /* 0x080fe400028f0eff */
[----:B------:R-:W-:Y:S01]  /*5730*/  LEA.HI.X.SX32 R19, R19, R6, 0x1, P6 ;  /* 0x0000000613137211 */ /* 0x000fe200030f0eff */
[----:B------:R-:W-:Y:S01]  /*5740*/  IMAD.IADD R6, R59, 0x1, R25 ;  /* 0x000000013b067824 */ /* 0x000fe200078e0219 */
[----:B------:R-:W-:Y:S02]  /*5750*/  SHF.L.U64.HI R131, R84, 0x2, R205 ;  /* 0x0000000254837819 */ /* 0x000fe400000102cd */
[----:B------:R-:W-:Y:S02]  /*5760*/  CS2R R24, SRZ ;  /* 0x0000000000187805 */ /* 0x000fe4000001ff00 */
[----:B------:R-:W-:Y:S01]  /*5770*/  SHF.L.U64.HI R127, R67, 0x2, R82 ;  /* 0x00000002437f7819 */ /* 0x000fe20000010252 */
[----:B------:R-:W-:Y:S01]  /*5780*/  IMAD.SHL.U32 R59, R20, 0x4, RZ ;  /* 0x00000004143b7824 */ /* 0x000fe200078e00ff */
[C---:B------:R-:W-:Y:S01]  /*5790*/  SHF.L.U64.HI R203, R201.reuse, 0x2, R126 ;  /* 0x00000002c9cb7819 */ /* 0x040fe2000001027e */
        /* <DEDUP_REMOVED lines=31> */
[----:B------:R-:W-:Y:S01]  /*5990*/  SHF.L.U64.HI R123, R57, 0x2, R66 ;  /* 0x00000002397b7819 */ /* 0x000fe20000010242 */
[----:B------:R-:W-:Y:S01]  /*59a0*/  VIADD R66, R64, 0xfffffffa ;  /* 0xfffffffa40427836 */ /* 0x000fe20000000000 */
        /* <DEDUP_REMOVED lines=14> */
[----:B------:R-:W-:-:S02]  /*5a90*/  SHF.L.U64.HI R139, R88, 0x2, R139 ;  /* 0x00000002588b7819 */ /* 0x000fc4000001028b */
[----:B------:R-:W-:Y:S02]  /*5aa0*/  SHF.L.U64.HI R135, R86, 0x2, R135 ;  /* 0x0000000256877819 */ /* 0x000fe40000010287 */
[----:B------:R-:W-:Y:S02]  /*5ab0*/  SHF.L.U64.HI R61, R20, 0x2, R21 ;  /* 0x00000002143d7819 */ /* 0x000fe40000010215 */
[----:B------:R-:W-:Y:S02]  /*5ac0*/  SHF.L.U64.HI R217, R7, 0x2, R10 ;  /* 0x0000000207d97819 */ /* 0x000fe4000001020a */
[----:B------:R-:W-:Y:S02]  /*5ad0*/  SHF.L.U64.HI R219, R3, 0x2, R8 ;  /* 0x0000000203db7819 */ /* 0x000fe40000010208 */
[----:B------:R-:W-:Y:S02]  /*5ae0*/  SHF.L.U64.HI R233, R90, 0x2, R17 ;  /* 0x000000025ae97819 */ /* 0x000fe40000010211 */
[----:B------:R-:W-:-:S07]  /*5af0*/  SHF.L.U64.HI R237, R80, 0x2, R19 ;  /* 0x0000000250ed7819 */ /* 0x000fce0000010213 */
.L_x_1:
[----:B------:R-:W-:Y:S01]  /*5b00*/  UIADD3 UR13, UR13, 0x1, URZ ;  /* 0x000000010d0d7890 */ /* 0x000fe2000fffe03f */
[----:B------:R-:W-:-:S04]  /*5b10*/  DEPBAR.LE SB0, 0xa ;  /* 0x000082800000791a */ /* 0x000fc80000000000 */
[----:B------:R-:W-:Y:S01]  /*5b20*/  BAR.SYNC.DEFER_BLOCKING 0x0 ;  /* 0x0000000000007b1d */ /* 0x000fe20000010000 */
[----:B------:R-:W-:Y:S01]  /*5b30*/  UISETP.GT.AND UP0, UPT, UR13, 0x6, UPT ;  /* 0x000000060d00788c */ /* 0x000fe2000bf04270 */
[-C--:B------:R-:W-:Y:S01]  /*5b40*/  ISETP.GE.AND P2, PT, R83, R2.reuse, PT ;  /* 0x000000025300720c */ /* 0x080fe20003f46270 */
[----:B------:R-:W-:Y:S01]  /*5b50*/  UIADD3 UR12, UR12, 0x1, URZ ;  /* 0x000000010c0c7890 */ /* 0x000fe2000fffe03f */
[----:B------:R-:W-:Y:S01]  /*5b60*/  ISETP.LE.AND P1, PT, R66, UR4, PT ;  /* 0x0000000442007c0c */ /* 0x000fe2000bf23270 */
[----:B------:R-:W-:Y:S01]  /*5b70*/  USEL UR13, UR13, URZ, !UP0 ;  /* 0x0000003f0d0d7287 */ /* 0x000fe2000c000000 */
[----:B---3--:R-:W-:Y:S01]  /*5b80*/  SEL R8, RZ, 0x4, P2 ;  /* 0x00000004ff087807 */ /* 0x008fe20001000000 */
[----:B------:R-:W-:Y:S01]  /*5b90*/  UMOV UR9, 0x40000040 ;  /* 0x4000004000097882 */ /* 0x000fe20000000000 */
[----:B------:R-:W-:Y:S01]  /*5ba0*/  UMOV UR11, 0x40000040 ;  /* 0x40000040000b7882 */ /* 0x000fe20000000000 */
[----:B------:R-:W-:Y:S01]  /*5bb0*/  ULEA UR5, UR13, UR7, 0xd ;  /* 0x000000070d057291 */ /* 0x000fe2000f8e683f */
[-C--:B------:R-:W-:Y:S01]  /*5bc0*/  ISETP.GE.AND P3, PT, R85, R2.reuse, PT ;  /* 0x000000025500720c */ /* 0x080fe20003f66270 */
[----:B------:R-:W-:Y:S01]  /*5bd0*/  UIADD3 UR4, UR4, 0x1, URZ ;  /* 0x0000000104047890 */ /* 0x000fe2000fffe03f */
[----:B------:R-:W-:Y:S01]  /*5be0*/  SEL R8, R8, RZ, !P1 ;  /* 0x000000ff08087207 */ /* 0x000fe20004800000 */
[----:B------:R-:W-:Y:S01]  /*5bf0*/  UIADD3 UR6, UR5, 0xe000, URZ ;  /* 0x0000e00005067890 */ /* 0x000fe2000fffe03f */
[----:B------:R-:W-:Y:S01]  /*5c00*/  SEL R9, RZ, 0x4, P3 ;  /* 0x00000004ff097807 */ /* 0x000fe20001800000 */
[----:B------:R-:W-:Y:S01]  /*5c10*/  USHF.R.U32.HI UR8, URZ, 0x4, UR5 ;  /* 0x000000043f087899 */ /* 0x000fe20008011605 */
[----:B------:R-:W-:Y:S01]  /*5c20*/  ISETP.NE.U32.AND P5, PT, R8, RZ, PT ;  /* 0x000000ff0800720c */ /* 0x000fe20003fa5070 */
[----:B------:R-:W-:Y:S01]  /*5c30*/  USHF.R.U32.HI UR6, URZ, 0x4, UR6 ;  /* 0x000000043f067899 */ /* 0x000fe20008011606 */
[----:B------:R-:W-:Y:S01]  /*5c40*/  ISETP.GE.AND P6, PT, R87, R2, PT ;  /* 0x000000025700720c */ /* 0x000fe20003fc6270 */
[----:B------:R-:W-:Y:S01]  /*5c50*/  USGXT.U32 UR8, UR8, 0xe ;  /* 0x0000000e0808789a */ /* 0x000fe20008000000 */
[----:B------:R-:W-:Y:S01]  /*5c60*/  IADD3 R8, P2, R60, R215, RZ ;  /* 0x000000d73c087210 */ /* 0x000fe20007f5e0ff */
[----:B------:R-:W-:Y:S01]  /*5c70*/  USGXT.U32 UR10, UR6, 0xe ;  /* 0x0000000e060a789a */ /* 0x000fe20008000000 */
[----:B------:R-:W-:Y:S01]  /*5c80*/  SEL R11, R9, RZ, !P1 ;  /* 0x000000ff090b7207 */ /* 0x000fe20004800000 */
[----:B------:R-:W-:Y:S01]  /*5c90*/  UMOV UR5, URZ ;  /* 0x0000003f00057c82 */ /* 0x000fe20008000000 */
[----:B------:R-:W-:Y:S01]  /*5ca0*/  WARPGROUP.ARRIVE ;  /* 0x00000000000079c5 */ /* 0x000fe20000000000 */
[----:B------:R-:W-:Y:S01]  /*5cb0*/  UMOV UR6, URZ ;  /* 0x0000003f00067c82 */ /* 0x000fe20008000000 */
[----:B------:R-:W-:Y:S01]  /*5cc0*/  SEL R14, RZ, 0x4, P6 ;  /* 0x00000004ff0e7807 */ /* 0x000fe20003000000 */
[----:B------:R-:W-:Y:S01]  /*5cd0*/  IMAD.X R9, R12, 0x1, R213, P2 ;  /* 0x000000010c097824 */ /* 0x000fe200010e06d5 */
[----:B------:R-:W-:-:S02]  /*5ce0*/  ISETP.NE.U32.AND P3, PT, R11, RZ, PT ;  /* 0x000000ff0b00720c */ /* 0x000fc40003f65070 */
[----:B------:R-:W-:Y:S01]  /*5cf0*/  HGMMA.64x64x8.F32.TF32 R24, gdesc[UR8], R24 ;  /* 0x04e00000081879f0 */ /* 0x000fe20008702818 */
[----:B------:R-:W-:Y:S01]  /*5d00*/  UIADD3 UR8, UP0, UR8, 0x2, URZ ;  /* 0x0000000208087890 */ /* 0x000fe2000ff1e03f */
[----:B------:R-:W-:Y:S01]  /*5d10*/  SEL R14, R14, RZ, !P1 ;  /* 0x000000ff0e0e7207 */ /* 0x000fe20004800000 */
[----:B------:R-:W-:Y:S01]  /*5d20*/  UIADD3 UR10, UP1, UR10, 0x2, URZ ;  /* 0x000000020a0a7890 */ /* 0x000fe2000ff3e03f */
[----:B------:R-:W-:Y:S01]  /*5d30*/  ISETP.GE.AND P4, PT, R89, R2, PT ;  /* 0x000000025900720c */ /* 0x000fe20003f86270 */
[----:B------:R-:W-:Y:S01]  /*5d40*/  UIADD3.X UR9, UR5, 0x40000040, URZ, UP0, !UPT ;  /* 0x4000004005097890 */ /* 0x000fe200087fe43f */
[----:B------:R-:W-:Y:S01]  /*5d50*/  IADD3 R10, P6, R60, R211, RZ ;  /* 0x000000d33c0a7210 */ /* 0x000fe20007fde0ff */
[----:B------:R-:W-:Y:S01]  /*5d60*/  UIADD3.X UR11, UR6, 0x40000040, URZ, UP1, !UPT ;  /* 0x40000040060b7890 */ /* 0x000fe20008ffe43f */
[----:B------:R-:W-:Y:S01]  /*5d70*/  ISETP.NE.U32.AND P2, PT, R14, RZ, PT ;  /* 0x000000ff0e00720c */ /* 0x000fe20003f45070 */
[----:B------:R-:W-:Y:S01]  /*5d80*/  UIADD3.64 UR16, UR8, 0x2, URZ ;  /* 0x0000000208107897 */ /* 0x000fe2000fffe03f */
[----:B------:R-:W-:Y:S01]  /*5d90*/  SEL R14, RZ, 0x4, P4 ;  /* 0x00000004ff0e7807 */ /* 0x000fe20002000000 */
[----:B------:R-:W-:Y:S01]  /*5da0*/  UIADD3.64 UR18, UR10, 0x2, URZ ;  /* 0x000000020a127897 */ /* 0x000fe2000fffe03f */
[----:B------:R-:W-:Y:S01]  /*5db0*/  IMAD.X R11, R12, 0x1, R209, P6 ;  /* 0x000000010c0b7824 */ /* 0x000fe200030e06d1 */
[----:B------:R-:W-:Y:S01]  /*5dc0*/  UISETP.GT.AND UP0, UPT, UR12, 0x6, UPT ;  /* 0x000000060c00788c */ /* 0x000fe2000bf04270 */
[----:B------:R-:W-:-:S02]  /*5dd0*/  SEL R14, R14, RZ, !P1 ;  /* 0x000000ff0e0e7207 */ /* 0x000fc40004800000 */
[----:B------:R-:W-:Y:S01]  /*5de0*/  IADD3 R16, P6, R60, R207, RZ ;  /* 0x000000cf3c107210 */ /* 0x000fe20007fde0ff */
[----:B------:R-:W-:Y:S01]  /*5df0*/  USEL UR12, UR12, URZ, !UP0 ;  /* 0x0000003f0c0c7287 */ /* 0x000fe2000c000000 */
[----:B------:R-:W-:-:S03]  /*5e00*/  ISETP.NE.U32.AND P4, PT, R14, RZ, PT ;  /* 0x000000ff0e00720c */ /* 0x000fc60003f85070 */
[----:B------:R-:W-:Y:S01]  /*5e10*/  ULEA UR5, UR12, UR7, 0xd ;  /* 0x000000070c057291 */ /* 0x000fe2000f8e683f */
[----:B------:R-:W-:-:S05]  /*5e20*/  IMAD.X R17, R12, 0x1, R205, P6 ;  /* 0x000000010c117824 */ /* 0x000fca00030e06cd */
[----:B------:R-:W-:Y:S02]  /*5e30*/  VIADD R19, R76, UR5 ;  /* 0x000000054c137c36 */ /* 0x000fe40008000000 */
[----:B------:R-:W-:Y:S02]  /*5e40*/  VIADD R21, R75, UR5 ;  /* 0x000000054b157c36 */ /* 0x000fe40008000000 */
[----:B------:R-:W-:Y:S02]  /*5e50*/  VIADD R23, R70, UR5 ;  /* 0x0000000546177c36 */ /* 0x000fe40008000000 */
[----:B------:R-:W-:Y:S02]  /*5e60*/  VIADD R57, R69, UR5 ;  /* 0x0000000545397c36 */ /* 0x000fe40008000000 */
[----:B------:R-:W-:Y:S02]  /*5e70*/  VIADD R229, R78, UR5 ;  /* 0x000000054ee57c36 */ /* 0x000fe40008000000 */
[----:B------:R-:W-:Y:S01]  /*5e80*/  VIADD R231, R68, UR5 ;  /* 0x0000000544e77c36 */ /* 0x000fe20008000000 */
[----:B------:R-:W-:Y:S01]  /*5e90*/  HGMMA.64x64x8.F32.TF32 R24, gdesc[UR8], R24 ;  /* 0x04e00000081879f0 */ /* 0x000fe20008702818 */
[----:B------:R-:W-:-:S02]  /*5ea0*/  UIADD3.64 UR8, UR8, 0x4, URZ ;  /* 0x0000000408087897 */ /* 0x000fc4000fffe03f */
[----:B------:R-:W-:Y:S01]  /*5eb0*/  UIADD3.64 UR10, UR10, 0x4, URZ ;  /* 0x000000040a0a7897 */ /* 0x000fe2000fffe03f */
[----:B------:R-:W-:Y:S08]  /*5ec0*/  HGMMA.64x64x8.F32.TF32 R24, gdesc[UR16], R24 ;  /* 0x04e00000101879f0 */ /* 0x000ff00008702818 */
[----:B------:R-:W-:Y:S03]  /*5ed0*/  HGMMA.64x64x8.F32.TF32 R24, gdesc[UR8], R24, gsb0 ;  /* 0x04e00000081879f0 */ /* 0x000fe60008002818 */
[----:B------:R-:W-:-:S02]  /*5ee0*/  WARPGROUP.DEPBAR.LE gsb0, 0x1 ;  /* 0x00008000000079c5 */ /* 0x000fc40000010100 */
[----:B------:R-:W-:Y:S06]  /*5ef0*/  BAR.SYNC.DEFER_BLOCKING 0x0 ;  /* 0x0000000000007b1d */ /* 0x000fec0000010000 */
[----:B------:R-:W-:Y:S01]  /*5f00*/  @!PT LDS RZ, [RZ] ;  /* 0x00000000fffff984 */ /* 0x000fe20000000800 */
[----:B------:R-:W-:Y:S01]  /*5f10*/  @!PT LDS RZ, [RZ] ;  /* 0x00000000fffff984 */ /* 0x000fe20000000800 */
[----:B------:R-:W-:Y:S01]  /*5f20*/  @!PT LDS RZ, [RZ] ;  /* 0x00000000fffff984 */ /* 0x000fe20000000800 */
[----:B------:R-:W-:Y:S01]  /*5f30*/  LDGSTS.E [R19], desc[UR14][R8.64], P5 ;  /* 0x0000000008137fae */ /* 0x000fe2000a92184e */
[----:B------:R-:W-:-:S03]  /*5f40*/  ISETP.GE.AND P5, PT, R91, R2, PT ;  /* 0x000000025b00720c */ /* 0x000fc60003fa6270 */
[----:B------:R1:W-:Y:S01]  /*5f50*/  LDGSTS.E [R19+0x8], desc[UR14][R10.64], P3 ;  /* 0x000080000a137fae */ /* 0x0003e2000992184e */
[----:B------:R-:W-:Y:S02]  /*5f60*/  SEL R15, RZ, 0x4, P5 ;  /* 0x00000004ff0f7807 */ /* 0x000fe40002800000 */
[-C--:B------:R-:W-:Y:S01]  /*5f70*/  ISETP.GE.AND P3, PT, R93, R2.reuse, PT ;  /* 0x000000025d00720c */ /* 0x080fe20003f66270 */
[----:B------:R-:W-:Y:S01]  /*5f80*/  LDGSTS.E [R21], desc[UR14][R16.64], P2 ;  /* 0x0000000010157fae */ /* 0x000fe2000912184e */
[----:B------:R-:W-:Y:S02]  /*5f90*/  IADD3 R14, P5, R60, R59, RZ ;  /* 0x0000003b3c0e7210 */ /* 0x000fe40007fbe0ff */
[----:B------:R-:W-:Y:S02]  /*5fa0*/  SEL R15, R15, RZ, !P1 ;  /* 0x000000ff0f0f7207 */ /* 0x000fe40004800000 */
[----:B------:R-:W-:Y:S02]  /*5fb0*/  SEL R18, RZ, 0x4, P3 ;  /* 0x00000004ff127807 */ /* 0x000fe40001800000 */
[----:B------:R-:W-:Y:S01]  /*5fc0*/  ISETP.NE.U32.AND P3, PT, R15, RZ, PT ;  /* 0x000000ff0f00720c */ /* 0x000fe20003f65070 */
[----:B------:R-:W-:Y:S01]  /*5fd0*/  IMAD.X R15, R12, 0x1, R61, P5 ;  /* 0x000000010c0f7824 */ /* 0x000fe200028e063d */
[----:B------:R-:W-:Y:S01]  /*5fe0*/  ISETP.GE.AND P5, PT, R95, R2, PT ;  /* 0x000000025f00720c */ /* 0x000fe20003fa6270 */
[----:B-1----:R-:W-:Y:S01]  /*5ff0*/  VIADD R19, R74, UR5 ;  /* 0x000000054a137c36 */ /* 0x002fe20008000000 */
[----:B------:R-:W-:-:S02]  /*6000*/  SEL R18, R18, RZ, !P1 ;  /* 0x000000ff12127207 */ /* 0x000fc40004800000 */
[----:B------:R-:W-:Y:S01]  /*6010*/  SEL R9, RZ, 0x4, P5 ;  /* 0x00000004ff097807 */ /* 0x000fe20002800000 */
[----:B------:R1:W-:Y:S01]  /*6020*/  LDGSTS.E [R21+0x8], desc[UR14][R14.64], P4 ;  /* 0x000080000e157fae */ /* 0x0003e2000a12184e */
[----:B------:R-:W-:Y:S02]  /*6030*/  ISETP.NE.U32.AND P2, PT, R18, RZ, PT ;  /* 0x000000ff1200720c */ /* 0x000fe40003f45070 */
[----:B------:R-:W-:Y:S02]  /*6040*/  ISETP.GE.AND P4, PT, R97, R2, PT ;  /* 0x000000026100720c */ /* 0x000fe40003f86270 */
[C---:B------:R-:W-:Y:S02]  /*6050*/  IADD3 R8, P5, R60.reuse, R81, RZ ;  /* 0x000000513c087210 */ /* 0x040fe40007fbe0ff */
[----:B------:R-:W-:Y:S02]  /*6060*/  SEL R9, R9, RZ, !P1 ;  /* 0x000000ff09097207 */ /* 0x000fe40004800000 */
[----:B------:R-:W-:-:S02]  /*6070*/  IADD3 R10, P6, R60, R65, RZ ;  /* 0x000000413c0a7210 */ /* 0x000fc40007fde0ff */
[----:B------:R-:W-:Y:S01]  /*6080*/  SEL R18, RZ, 0x4, P4 ;  /* 0x00000004ff127807 */ /* 0x000fe20002000000 */
[----:B-1----:R-:W-:Y:S01]  /*6090*/  VIADD R21, R73, UR5 ;  /* 0x0000000549157c36 */ /* 0x002fe20008000000 */
[----:B------:R-:W-:Y:S01]  /*60a0*/  ISETP.NE.U32.AND P4, PT, R9, RZ, PT ;  /* 0x000000ff0900720c */ /* 0x000fe20003f85070 */
[C---:B------:R-:W-:Y:S01]  /*60b0*/  IMAD.X R9, R12.reuse, 0x1, R115, P5 ;  /* 0x000000010c097824 */ /* 0x040fe200028e0673 */
[----:B------:R-:W-:Y:S01]  /*60c0*/  ISETP.GE.AND P5, PT, R99, R2, PT ;  /* 0x000000026300720c */ /* 0x000fe20003fa6270 */
[----:B------:R-:W-:Y:S01]  /*60d0*/  IMAD.X R11, R12, 0x1, R67, P6 ;  /* 0x000000010c0b7824 */ /* 0x000fe200030e0643 */
[----:B------:R-:W-:Y:S02]  /*60e0*/  SEL R18, R18, RZ, !P1 ;  /* 0x000000ff12127207 */ /* 0x000fe40004800000 */
[----:B------:R-:W-:Y:S02]  /*60f0*/  SEL R15, RZ, 0x4, P5 ;  /* 0x00000004ff0f7807 */ /* 0x000fe40002800000 */
[----:B------:R-:W-:Y:S01]  /*6100*/  LDGSTS.E [R19], desc[UR14][R10.64], P3 ;  /* 0x000000000a137fae */ /* 0x000fe2000992184e */
[----:B------:R-:W-:-:S02]  /*6110*/  ISETP.NE.U32.AND P3, PT, R18, RZ, PT ;  /* 0x000000ff1200720c */ /* 0x000fc40003f65070 */
[----:B------:R-:W-:Y:S01]  /*6120*/  SEL R15, R15, RZ, !P1 ;  /* 0x000000ff0f0f7207 */ /* 0x000fe20004800000 */
[----:B------:R1:W-:Y:S01]  /*6130*/  LDGSTS.E [R19+0x8], desc[UR14][R8.64], P2 ;  /* 0x0000800008137fae */ /* 0x0003e2000912184e */
[-C--:B------:R-:W-:Y:S02]  /*6140*/  ISETP.GE.AND P2, PT, R101, R2.reuse, PT ;  /* 0x000000026500720c */ /* 0x080fe40003f46270 */
[C---:B------:R-:W-:Y:S02]  /*6150*/  IADD3 R16, P6, R60.reuse, R117, RZ ;  /* 0x000000753c107210 */ /* 0x040fe40007fde0ff */
[----:B------:R-:W-:Y:S02]  /*6160*/  IADD3 R14, P5, R60, R121, RZ ;  /* 0x000000793c0e7210 */ /* 0x000fe40007fbe0ff */
[----:B------:R-:W-:Y:S01]  /*6170*/  SEL R18, RZ, 0x4, P2 ;  /* 0x00000004ff127807 */ /* 0x000fe20001000000 */
[C---:B------:R-:W-:Y:S01]  /*6180*/  IMAD.X R17, R12.reuse, 0x1, R119, P6 ;  /* 0x000000010c117824 */ /* 0x040fe200030e0677 */
[----:B------:R-:W-:Y:S01]  /*6190*/  ISETP.NE.U32.AND P2, PT, R15, RZ, PT ;  /* 0x000000ff0f00720c */ /* 0x000fe20003f45070 */
[----:B------:R-:W-:Y:S01]  /*61a0*/  IMAD.X R15, R12, 0x1, R123, P5 ;  /* 0x000000010c0f7824 */ /* 0x000fe200028e067b */
[----:B------:R-:W-:Y:S01]  /*61b0*/  ISETP.GE.AND P5, PT, R103, R2, PT ;  /* 0x000000026700720c */ /* 0x000fe20003fa6270 */
[----:B-1----:R-:W-:Y:S01]  /*61c0*/  VIADD R19, R72, UR5 ;  /* 0x0000000548137c36 */ /* 0x002fe20008000000 */
[----:B------:R-:W-:Y:S01]  /*61d0*/  IADD3 R10, P6, R60, R125, RZ ;  /* 0x0000007d3c0a7210 */ /* 0x000fe20007fde0ff */
[----:B------:R-:W-:Y:S01]  /*61e0*/  LDGSTS.E [R21], desc[UR14][R16.64], P4 ;  /* 0x0000000010157fae */ /* 0x000fe2000a12184e */
[----:B------:R-:W-:-:S02]  /*61f0*/  SEL R18, R18, RZ, !P1 ;  /* 0x000000ff12127207 */ /* 0x000fc40004800000 */
[----:B------:R-:W-:Y:S01]  /*6200*/  SEL R9, RZ, 0x4, P5 ;  /* 0x00000004ff097807 */ /* 0x000fe20002800000 */
[----:B------:R-:W-:Y:S01]  /*6210*/  IMAD.X R11, R12, 0x1, R127, P6 ;  /* 0x000000010c0b7824 */ /* 0x000fe200030e067f */
[----:B------:R-:W-:Y:S01]  /*6220*/  ISETP.NE.U32.AND P4, PT, R18, RZ, PT ;  /* 0x000000ff1200720c */ /* 0x000fe20003f85070 */
[----:B------:R1:W-:Y:S01]  /*6230*/  LDGSTS.E [R21+0x8], desc[UR14][R14.64], P3 ;  /* 0x000080000e157fae */ /* 0x0003e2000992184e */
[----:B------:R-:W-:Y:S02]  /*6240*/  ISETP.GE.AND P3, PT, R105, R2, PT ;  /* 0x000000026900720c */ /* 0x000fe40003f66270 */
[----:B------:R-:W-:Y:S01]  /*6250*/  IADD3 R8, P5, R60, R129, RZ ;  /* 0x000000813c087210 */ /* 0x000fe20007fbe0ff */
[----:B------:R2:W-:Y:S01]  /*6260*/  LDGSTS.E [R19], desc[UR14][R10.64], P2 ;  /* 0x000000000a137fae */ /* 0x0005e2000912184e */
[----:B------:R-:W-:Y:S02]  /*6270*/  SEL R9, R9, RZ, !P1 ;  /* 0x000000ff09097207 */ /* 0x000fe40004800000 */
[----:B------:R-:W-:-:S02]  /*6280*/  SEL R18, RZ, 0x4, P3 ;  /* 0x00000004ff127807 */ /* 0x000fc40001800000 */
[-C--:B------:R-:W-:Y:S02]  /*6290*/  ISETP.GE.AND P2, PT, R107, R2.reuse, PT ;  /* 0x000000026b00720c */ /* 0x080fe40003f46270 */
[----:B------:R-:W-:Y:S01]  /*62a0*/  ISETP.NE.U32.AND P3, PT, R9, RZ, PT ;  /* 0x000000ff0900720c */ /* 0x000fe20003f65070 */
[----:B------:R-:W-:Y:S01]  /*62b0*/  IMAD.X R9, R12, 0x1, R131, P5 ;  /* 0x000000010c097824 */ /* 0x000fe200028e0683 */
[----:B-1----:R-:W-:Y:S02]  /*62c0*/  SEL R15, RZ, 0x4, P2 ;  /* 0x00000004ff0f7807 */ /* 0x002fe40001000000 */
[----:B------:R-:W-:Y:S01]  /*62d0*/  SEL R18, R18, RZ, !P1 ;  /* 0x000000ff12127207 */ /* 0x000fe20004800000 */
[----:B--2---:R-:W-:Y:S01]  /*62e0*/  VIADD R11, R71, UR5 ;  /* 0x00000005470b7c36 */ /* 0x004fe20008000000 */
[----:B------:R1:W-:Y:S01]  /*62f0*/  LDGSTS.E [R19+0x8], desc[UR14][R8.64], P4 ;  /* 0x0000800008137fae */ /* 0x0003e2000a12184e */
[----:B------:R-:W-:Y:S02]  /*6300*/  ISETP.GE.AND P2, PT, R109, R2, PT ;  /* 0x000000026d00720c */ /* 0x000fe40003f46270 */
[----:B------:R-:W-:-:S02]  /*6310*/  IADD3 R14, P4, R60, R137, RZ ;  /* 0x000000893c0e7210 */ /* 0x000fc40007f9e0ff */
[----:B------:R-:W-:Y:S02]  /*6320*/  SEL R15, R15, RZ, !P1 ;  /* 0x000000ff0f0f7207 */ /* 0x000fe40004800000 */
[----:B------:R-:W-:Y:S02]  /*6330*/  ISETP.NE.U32.AND P5, PT, R18, RZ, PT ;  /* 0x000000ff1200720c */ /* 0x000fe40003fa5070 */
[----:B------:R-:W-:Y:S02]  /*6340*/  SEL R18, RZ, 0x4, P2 ;  /* 0x00000004ff127807 */ /* 0x000fe40001000000 */
[----:B------:R-:W-:Y:S02]  /*6350*/  IADD3 R16, P6, R60, R133, RZ ;  /* 0x000000853c107210 */ /* 0x000fe40007fde0ff */
[----:B------:R-:W-:Y:S01]  /*6360*/  ISETP.NE.U32.AND P2, PT, R15, RZ, PT ;  /* 0x000000ff0f00720c */ /* 0x000fe20003f45070 */
[C---:B------:R-:W-:Y:S01]  /*6370*/  IMAD.X R15, R12.reuse, 0x1, R139, P4 ;  /* 0x000000010c0f7824 */ /* 0x040fe200020e068b */
[----:B------:R-:W-:Y:S01]  /*6380*/  ISETP.GE.AND P4, PT, R111, R2, PT ;  /* 0x000000026f00720c */ /* 0x000fe20003f86270 */
[----:B------:R-:W-:Y:S01]  /*6390*/  IMAD.X R17, R12, 0x1, R135, P6 ;  /* 0x000000010c117824 */ /* 0x000fe200030e0687 */
[----:B------:R-:W-:-:S02]  /*63a0*/  SEL R18, R18, RZ, !P1 ;  /* 0x000000ff12127207 */ /* 0x000fc40004800000 */
[----:B-1----:R-:W-:Y:S02]  /*63b0*/  SEL R8, RZ, 0x4, P4 ;  /* 0x00000004ff087807 */ /* 0x002fe40002000000 */
[-C--:B------:R-:W-:Y:S01]  /*63c0*/  ISETP.GE.AND P4, PT, R113, R2.reuse, PT ;  /* 0x000000027100720c */ /* 0x080fe20003f86270 */
[----:B------:R1:W-:Y:S01]  /*63d0*/  LDGSTS.E [R11], desc[UR14][R16.64], P3 ;  /* 0x00000000100b7fae */ /* 0x0003e2000992184e */
[----:B------:R-:W-:Y:S02]  /*63e0*/  SEL R8, R8, RZ, !P1 ;  /* 0x000000ff08087207 */ /* 0x000fe40004800000 */
[----:B------:R-:W-:Y:S01]  /*63f0*/  SEL R9, RZ, 0x4, P4 ;  /* 0x00000004ff097807 */ /* 0x000fe20002000000 */
[----:B------:R2:W-:Y:S01]  /*6400*/  LDGSTS.E [R11+0x8], desc[UR14][R14.64], P5 ;  /* 0x000080000e0b7fae */ /* 0x0005e2000a92184e */
[----:B------:R-:W-:Y:S01]  /*6410*/  ISETP.GE.AND P5, PT, R62, R2, PT ;  /* 0x000000023e00720c */ /* 0x000fe20003fa6270 */
[----:B------:R-:W-:Y:S01]  /*6420*/  VIADD R2, R2, 0xffffffe0 ;  /* 0xffffffe002027836 */ /* 0x000fe20000000000 */
[----:B------:R-:W-:-:S02]  /*6430*/  IADD3 R20, P6, R60, R239, RZ ;  /* 0x000000ef3c147210 */ /* 0x000fc40007fde0ff */
[----:B------:R-:W-:Y:S02]  /*6440*/  ISETP.NE.U32.AND P4, PT, R8, RZ, PT ;  /* 0x000000ff0800720c */ /* 0x000fe40003f85070 */
[----:B------:R-:W-:Y:S01]  /*6450*/  SEL R9, R9, RZ, !P1 ;  /* 0x000000ff09097207 */ /* 0x000fe20004800000 */
[----:B------:R-:W-:Y:S01]  /*6460*/  IMAD.X R21, R12, 0x1, R237, P6 ;  /* 0x000000010c157824 */ /* 0x000fe200030e06ed */
[----:B------:R-:W-:Y:S02]  /*6470*/  ISETP.NE.U32.AND P3, PT, R18, RZ, PT ;  /* 0x000000ff1200720c */ /* 0x000fe40003f65070 */
[----:B------:R-:W-:Y:S02]  /*6480*/  SEL R8, RZ, 0x4, P5 ;  /* 0x00000004ff087807 */ /* 0x000fe40002800000 */
[----:B-1----:R-:W-:Y:S01]  /*6490*/  IADD3 R16, P6, R60, R235, RZ ;  /* 0x000000eb3c107210 */ /* 0x002fe20007fde0ff */
[----:B------:R1:W-:Y:S01]  /*64a0*/  LDGSTS.E [R23], desc[UR14][R20.64], P2 ;  /* 0x0000000014177fae */ /* 0x0003e2000912184e */
[----:B------:R-:W-:-:S02]  /*64b0*/  ISETP.NE.U32.AND P5, PT, R9, RZ, PT ;  /* 0x000000ff0900720c */ /* 0x000fc40003fa5070 */
[----:B------:R-:W-:Y:S01]  /*64c0*/  SEL R9, R8, RZ, !P1 ;  /* 0x000000ff08097207 */ /* 0x000fe20004800000 */
[----:B------:R-:W-:Y:S01]  /*64d0*/  IMAD.X R17, R12, 0x1, R233, P6 ;  /* 0x000000010c117824 */ /* 0x000fe200030e06e9 */
[----:B------:R-:W-:Y:S02]  /*64e0*/  IADD3 R8, P1, R60, R227, RZ ;  /* 0x000000e33c087210 */ /* 0x000fe40007f3e0ff */
[----:B------:R-:W-:Y:S02]  /*64f0*/  ISETP.NE.U32.AND P2, PT, R9, RZ, PT ;  /* 0x000000ff0900720c */ /* 0x000fe40003f45070 */
[----:B------:R3:W-:Y:S01]  /*6500*/  LDGSTS.E [R23+0x8], desc[UR14][R16.64], P3 ;  /* 0x0000800010177fae */ /* 0x0007e2000992184e */
[----:B------:R-:W-:Y:S01]  /*6510*/  IMAD.X R9, R12, 0x1, R225, P1 ;  /* 0x000000010c097824 */ /* 0x000fe200008e06e1 */
[C---:B--2---:R-:W-:Y:S02]  /*6520*/  IADD3 R14, P1, R58.reuse, R141, RZ ;  /* 0x0000008d3a0e7210 */ /* 0x044fe40007f3e0ff */
[----:B------:R-:W-:-:S02]  /*6530*/  IADD3 R18, P3, R58, R149, RZ ;  /* 0x000000953a127210 */ /* 0x000fc40007f7e0ff */
[----:B------:R-:W-:Y:S01]  /*6540*/  IADD3 R10, P6, R60, R223, RZ ;  /* 0x000000df3c0a7210 */ /* 0x000fe20007fde0ff */
[----:B------:R-:W-:Y:S01]  /*6550*/  IMAD.X R15, R6, 0x1, R143, P1 ;  /* 0x00000001060f7824 */ /* 0x000fe200008e068f */
[----:B-1----:R-:W-:Y:S01]  /*6560*/  IADD3 R20, P1, R58, R157, RZ ;  /* 0x0000009d3a147210 */ /* 0x002fe20007f3e0ff */
[----:B------:R-:W-:Y:S01]  /*6570*/  IMAD.X R19, R6, 0x1, R151, P3 ;  /* 0x0000000106137824 */ /* 0x000fe200018e0697 */
[----:B------:R1:W-:Y:S01]  /*6580*/  LDGSTS.E [R57], desc[UR14][R8.64], P4 ;  /* 0x0000000008397fae */ /* 0x0003e2000a12184e */
[----:B------:R-:W-:Y:S01]  /*6590*/  IMAD.X R11, R12, 0x1, R221, P6 ;  /* 0x000000010c0b7824 */ /* 0x000fe200030e06dd */
[----:B---3--:R-:W-:Y:S01]  /*65a0*/  IADD3 R16, P3, R58, R165, RZ ;  /* 0x000000a53a107210 */ /* 0x008fe20007f7e0ff */
[----:B------:R-:W-:-:S03]  /*65b0*/  IMAD.X R21, R6, 0x1, R159, P1 ;  /* 0x0000000106157824 */ /* 0x000fc600008e069f */
[----:B------:R2:W-:Y:S01]  /*65c0*/  LDGSTS.E [R57+0x8], desc[UR14][R10.64], P5 ;  /* 0x000080000a397fae */ /* 0x0005e2000a92184e */
[----:B------:R-:W-:Y:S01]  /*65d0*/  IMAD.X R17, R6, 0x1, R167, P3 ;  /* 0x0000000106117824 */ /* 0x000fe200018e06a7 */
[C---:B------:R-:W-:Y:S02]  /*65e0*/  IADD3 R56, P5, R58.reuse, R201, RZ ;  /* 0x000000c93a387210 */ /* 0x040fe40007fbe0ff */
[----:B------:R-:W0:Y:S01]  /*65f0*/  LDGDEPBAR ;  /* 0x00000000000079af */ /* 0x000e220000000000 */
[----:B-1----:R-:W-:-:S03]  /*6600*/  IADD3 R8, P1, R58, R173, RZ ;  /* 0x000000ad3a087210 */ /* 0x002fc60007f3e0ff */
[----:B------:R1:W-:Y:S02]  /*6610*/  LDGSTS.E [R229+0xe000], desc[UR14][R14.64], P2 ;  /* 0x0e0000000ee57fae */ /* 0x0003e4000912184e */
[----:B------:R-:W-:Y:S01]  /*6620*/  IMAD.X R9, R6, 0x1, R175, P1 ;  /* 0x0000000106097824 */ /* 0x000fe200008e06af */
[C---:B--2---:R-:W-:Y:S01]  /*6630*/  IADD3 R10, P3, R58.reuse, R181, RZ ;  /* 0x000000b53a0a7210 */ /* 0x044fe20007f7e0ff */
[----:B------:R2:W-:Y:S01]  /*6640*/  LDGSTS.E [R229+0xe400], desc[UR14][R18.64], P2 ;  /* 0x0e40000012e57fae */ /* 0x0005e2000912184e */
[----:B------:R-:W-:Y:S01]  /*6650*/  IADD3 R22, P1, R58, R189, RZ ;  /* 0x000000bd3a167210 */ /* 0x000fe20007f3e0ff */
[C---:B------:R-:W-:Y:S02]  /*6660*/  IMAD.X R57, R6.reuse, 0x1, R203, P5 ;  /* 0x0000000106397824 */ /* 0x040fe400028e06cb */
[C---:B------:R-:W-:Y:S01]  /*6670*/  IMAD.X R11, R6.reuse, 0x1, R183, P3 ;  /* 0x00000001060b7824 */ /* 0x040fe200018e06b7 */
[----:B------:R3:W-:Y:S01]  /*6680*/  LDGSTS.E [R229+0xe800], desc[UR14][R20.64], P2 ;  /* 0x0e80000014e57fae */ /* 0x0007e2000912184e */
[----:B------:R-:W-:Y:S01]  /*6690*/  IMAD.X R23, R6, 0x1, R191, P1 ;  /* 0x0000000106177824 */ /* 0x000fe200008e06bf */
[----:B-1----:R-:W-:-:S02]  /*66a0*/  IADD3 R14, P3, R58, R197, RZ ;  /* 0x000000c53a0e7210 */ /* 0x002fc40007f7e0ff */
[----:B------:R1:W-:Y:S01]  /*66b0*/  LDGSTS.E [R229+0xec00], desc[UR14][R16.64], P2 ;  /* 0x0ec0000010e57fae */ /* 0x0003e2000912184e */
[----:B--2---:R-:W-:Y:S02]  /*66c0*/  IADD3 R18, P1, R58, R145, RZ ;  /* 0x000000913a127210 */ /* 0x004fe40007f3e0ff */
[----:B------:R-:W-:Y:S01]  /*66d0*/  IMAD.X R15, R6, 0x1, R199, P3 ;  /* 0x00000001060f7824 */ /* 0x000fe200018e06c7 */
[----:B------:R2:W-:Y:S01]  /*66e0*/  LDGSTS.E [R229+0xf000], desc[UR14][R8.64], P2 ;  /* 0x0f00000008e57fae */ /* 0x0005e2000912184e */
[----:B---3--:R-:W-:Y:S01]  /*66f0*/  IADD3 R20, P3, R58, R153, RZ ;  /* 0x000000993a147210 */ /* 0x008fe20007f7e0ff */
[----:B------:R-:W-:Y:S02]  /*6700*/  IMAD.X R19, R6, 0x1, R147, P1 ;  /* 0x0000000106137824 */ /* 0x000fe400008e0693 */
[----:B------:R3:W-:Y:S01]  /*6710*/  LDGSTS.E [R229+0xf400], desc[UR14][R10.64], P2 ;  /* 0x0f4000000ae57fae */ /* 0x0007e2000912184e */
[----:B-1----:R-:W-:Y:S01]  /*6720*/  IADD3 R16, P1, R58, R161, RZ ;  /* 0x000000a13a107210 */ /* 0x002fe20007f3e0ff */
[----:B------:R-:W-:-:S02]  /*6730*/  IMAD.X R21, R6, 0x1, R155, P3 ;  /* 0x0000000106157824 */ /* 0x000fc400018e069b */
[----:B------:R1:W-:Y:S01]  /*6740*/  LDGSTS.E [R229+0xf800], desc[UR14][R22.64], P2 ;  /* 0x0f80000016e57fae */ /* 0x0003e2000912184e */
[----:B--2---:R-:W-:Y:S01]  /*6750*/  IADD3 R8, P3, R58, R169, RZ ;  /* 0x000000a93a087210 */ /* 0x004fe20007f7e0ff */
[----:B------:R-:W-:Y:S02]  /*6760*/  IMAD.X R17, R6, 0x1, R163, P1 ;  /* 0x0000000106117824 */ /* 0x000fe400008e06a3 */
[----:B------:R2:W-:Y:S01]  /*6770*/  LDGSTS.E [R229+0xfc00], desc[UR14][R14.64], P2 ;  /* 0x0fc000000ee57fae */ /* 0x0005e2000912184e */
[----:B---3--:R-:W-:Y:S01]  /*6780*/  IADD3 R10, P1, R58, R177, RZ ;  /* 0x000000b13a0a7210 */ /* 0x008fe20007f3e0ff */
[----:B------:R-:W-:Y:S02]  /*6790*/  IMAD.X R9, R6, 0x1, R171, P3 ;  /* 0x0000000106097824 */ /* 0x000fe400018e06ab */
[----:B------:R3:W-:Y:S01]  /*67a0*/  LDGSTS.E [R231+0xe200], desc[UR14][R18.64], P2 ;  /* 0x0e20000012e77fae */ /* 0x0007e2000912184e */
[----:B-1----:R-:W-:Y:S01]  /*67b0*/  IADD3 R22, P3, R58, R185, RZ ;  /* 0x000000b93a167210 */ /* 0x002fe20007f7e0ff */
[----:B------:R-:W-:Y:S01]  /*67c0*/  IMAD.X R11, R6, 0x1, R179, P1 ;  /* 0x00000001060b7824 */ /* 0x000fe200008e06b3 */
[----:B------:R-:W-:Y:S01]  /*67d0*/  ISETP.NE.U32.AND P1, PT, R64, UR4, PT ;  /* 0x0000000440007c0c */ /* 0x000fe2000bf25070 */
[----:B------:R3:W-:Y:S01]  /*67e0*/  LDGSTS.E [R231+0xe600], desc[UR14][R20.64], P2 ;  /* 0x0e60000014e77fae */ /* 0x0007e2000912184e */
[----:B--2---:R-:W-:Y:S01]  /*67f0*/  IADD3 R14, P4, R58, R193, RZ ;  /* 0x000000c13a0e7210 */ /* 0x004fe20007f9e0ff */
[----:B------:R-:W-:-:S02]  /*6800*/  IMAD.X R23, R6, 0x1, R187, P3 ;  /* 0x0000000106177824 */ /* 0x000fc400018e06bb */
[----:B------:R3:W-:Y:S01]  /*6810*/  LDGSTS.E [R231+0xea00], desc[UR14][R16.64], P2 ;  /* 0x0ea0000010e77fae */ /* 0x0007e2000912184e */
[----:B------:R-:W-:Y:S01]  /*6820*/  LEA R60, P3, R3, R60, 0x2 ;  /* 0x0000003c033c7211 */ /* 0x000fe200078610ff */
[----:B------:R-:W-:Y:S02]  /*6830*/  IMAD.X R15, R6, 0x1, R195, P4 ;  /* 0x00000001060f7824 */ /* 0x000fe400020e06c3 */
[----:B------:R3:W-:Y:S02]  /*6840*/  LDGSTS.E [R231+0xee00], desc[UR14][R8.64], P2 ;  /* 0x0ee0000008e77fae */ /* 0x0007e4000912184e */
[----:B------:R-:W-:Y:S02]  /*6850*/  IMAD.X R12, R12, 0x1, R219, P3 ;  /* 0x000000010c0c7824 */ /* 0x000fe400018e06db */
[----:B------:R3:W-:Y:S04]  /*6860*/  LDGSTS.E [R231+0xf200], desc[UR14][R10.64], P2 ;  /* 0x0f2000000ae77fae */ /* 0x0007e8000912184e */
[----:B------:R3:W-:Y:S04]  /*6870*/  LDGSTS.E [R231+0xf600], desc[UR14][R22.64], P2 ;  /* 0x0f60000016e77fae */ /* 0x0007e8000912184e */
[----:B------:R3:W-:Y:S04]  /*6880*/  LDGSTS.E [R231+0xfa00], desc[UR14][R14.64], P2 ;  /* 0x0fa000000ee77fae */ /* 0x0007e8000912184e */
[----:B------:R3:W-:Y:S01]  /*6890*/  LDGSTS.E [R231+0xfe00], desc[UR14][R56.64], P2 ;  /* 0x0fe0000038e77fae */ /* 0x0007e2000912184e */
[----:B------:R-:W-:-:S03]  /*68a0*/  LEA R58, P2, R7, R58, 0x2 ;  /* 0x0000003a073a7211 */ /* 0x000fc600078410ff */
[----:B------:R-:W0:Y:S02]  /*68b0*/  LDGDEPBAR ;  /* 0x00000000000079af */ /* 0x000e240000000000 */
[----:B------:R-:W-:Y:S01]  /*68c0*/  IMAD.X R6, R6, 0x1, R217, P2 ;  /* 0x0000000106067824 */ /* 0x000fe200010e06d9 */
[----:B------:R-:W-:Y:S07]  /*68d0*/  @P1 BRA `(.L_x_1) ;  /* 0xfffffff000881947 */ /* 0x000fee000383ffff */
.L_x_0:
[----:B------:R-:W-:Y:S02]  /*68e0*/  WARPGROUP.DEPBAR.LE gsb0, 0x0 ;  /* 0x00008000000079c5 */ /* 0x000fe40000010000 */
[----:B------:R-:W-:-:S04]  /*68f0*/  DEPBAR.LE SB0, 0x0 ;  /* 0x000080000000791a */ /* 0x000fc80000000000 */
[----:B---3--:R-:W-:Y:S01]  /*6900*/  IADD3 R8, R4, UR7, R13 ;  /* 0x0000000704087c10 */ /* 0x008fe2000fffe00d */
[----:B------:R-:W1:Y:S01]  /*6910*/  LDC R61, c[0x0][0x248] ;  /* 0x00009200ff3d7b82 */ /* 0x000e620000000800 */
[----:B------:R-:W-:-:S07]  /*6920*/  LEA R79, R79, UR7, 0x4 ;  /* 0x000000074f4f7c11 */ /* 0x000fce000f8e20ff */
[----:B------:R-:W-:Y:S01]  /*6930*/  BAR.SYNC.DEFER_BLOCKING 0x0 ;  /* 0x0000000000007b1d */ /* 0x000fe20000010000 */
[C---:B------:R-:W-:Y:S01]  /*6940*/  LOP3.LUT R2, R0.reuse, R83, RZ, 0xfc, !PT ;  /* 0x0000005300027212 */ /* 0x040fe200078efcff */
[----:B------:R-:W-:Y:S01]  /*6950*/  IMAD.IADD R77, R77, 0x1, R8 ;  /* 0x000000014d4d7824 */ /* 0x000fe200078e0208 */
[C-C-:B------:R-:W-:Y:S02]  /*6960*/  LOP3.LUT R4, R0.reuse, 0x3c, R83.reuse, 0xfe, !PT ;  /* 0x0000003c00047812 */ /* 0x140fe400078efe53 */
[C-C-:B------:R-:W-:Y:S01]  /*6970*/  LOP3.LUT R62, R0.reuse, 0x3a, R83.reuse, 0xfe, !PT ;  /* 0x0000003a003e7812 */ /* 0x140fe200078efe53 */
[----:B------:R-:W-:Y:S01]  /*6980*/  ULDC UR4, c[0x0][0x244] ;  /* 0x0000910000047ab9 */ /* 0x000fe20000000800 */
[C-C-:B------:R-:W-:Y:S01]  /*6990*/  LOP3.LUT R68, R0.reuse, 0x38, R83.reuse, 0xfe, !PT ;  /* 0x0000003800447812 */ /* 0x140fe200078efe53 */
[----:B------:R-:W-:Y:S01]  /*69a0*/  IMAD R63, R63, UR4, RZ ;  /* 0x000000043f3f7c24 */ /* 0x000fe2000f8e02ff */
[C-C-:B------:R-:W-:Y:S01]  /*69b0*/  LOP3.LUT R70, R0.reuse, 0x36, R83.reuse, 0xfe, !PT ;  /* 0x0000003600467812 */ /* 0x140fe200078efe53 */
[----:B------:R-:W-:Y:S01]  /*69c0*/  ULDC.64 UR4, c[0x0][0x220] ;  /* 0x0000880000047ab9 */ /* 0x000fe20000000a00 */
[----:B------:R-:W-:-:S02]  /*69d0*/  LOP3.LUT R72, R0, 0x34, R83, 0xfe, !PT ;  /* 0x0000003400487812 */ /* 0x000fc400078efe53 */
[C-C-:B------:R-:W-:Y:S02]  /*69e0*/  LOP3.LUT R74, R0.reuse, 0x32, R83.reuse, 0xfe, !PT ;  /* 0x00000032004a7812 */ /* 0x140fe400078efe53 */
[C-C-:B------:R-:W-:Y:S02]  /*69f0*/  LOP3.LUT R76, R0.reuse, 0x30, R83.reuse, 0xfe, !PT ;  /* 0x00000030004c7812 */ /* 0x140fe400078efe53 */
[C-C-:B------:R-:W-:Y:S02]  /*6a00*/  LOP3.LUT R78, R0.reuse, 0x2e, R83.reuse, 0xfe, !PT ;  /* 0x0000002e004e7812 */ /* 0x140fe400078efe53 */
[C-C-:B------:R-:W-:Y:S02]  /*6a10*/  LOP3.LUT R80, R0.reuse, 0x2c, R83.reuse, 0xfe, !PT ;  /* 0x0000002c00507812 */ /* 0x140fe400078efe53 */
[C-C-:B------:R-:W-:Y:S02]  /*6a20*/  LOP3.LUT R82, R0.reuse, 0x2a, R83.reuse, 0xfe, !PT ;  /* 0x0000002a00527812 */ /* 0x140fe400078efe53 */
[C-C-:B------:R-:W-:Y:S01]  /*6a30*/  LOP3.LUT R84, R0.reuse, 0x28, R83.reuse, 0xfe, !PT ;  /* 0x0000002800547812 */ /* 0x140fe200078efe53 */
[----:B------:R-:W-:Y:S01]  /*6a40*/  STSM.16.M88.4 [R77], R24 ;  /* 0x000000184d007844 */ /* 0x000fe20000000200 */
[----:B------:R-:W-:-:S02]  /*6a50*/  LOP3.LUT R86, R0, 0x26, R83, 0xfe, !PT ;  /* 0x0000002600567812 */ /* 0x000fc400078efe53 */
[C-C-:B------:R-:W-:Y:S01]  /*6a60*/  LOP3.LUT R88, R0.reuse, 0x24, R83.reuse, 0xfe, !PT ;  /* 0x0000002400587812 */ /* 0x140fe200078efe53 */
[----:B------:R-:W-:Y:S01]  /*6a70*/  BAR.SYNC.DEFER_BLOCKING 0x0 ;  /* 0x0000000000007b1d */ /* 0x000fe20000010000 */
[C-C-:B------:R-:W-:Y:S02]  /*6a80*/  LOP3.LUT R90, R0.reuse, 0x22, R83.reuse, 0xfe, !PT ;  /* 0x00000022005a7812 */ /* 0x140fe400078efe53 */
[C-C-:B------:R-:W-:Y:S02]  /*6a90*/  LOP3.LUT R92, R0.reuse, 0x20, R83.reuse, 0xfe, !PT ;  /* 0x00000020005c7812 */ /* 0x140fe400078efe53 */
[C-C-:B------:R-:W-:Y:S02]  /*6aa0*/  LOP3.LUT R60, R0.reuse, 0x3e, R83.reuse, 0xfe, !PT ;  /* 0x0000003e003c7812 */ /* 0x140fe400078efe53 */
[C-C-:B------:R-:W-:Y:S02]  /*6ab0*/  LOP3.LUT R94, R0.reuse, 0x1e, R83.reuse, 0xfe, !PT ;  /* 0x0000001e005e7812 */ /* 0x140fe400078efe53 */
[----:B------:R-:W-:-:S02]  /*6ac0*/  LOP3.LUT R96, R0, 0x1c, R83, 0xfe, !PT ;  /* 0x0000001c00607812 */ /* 0x000fc400078efe53 */
[C-C-:B------:R-:W-:Y:S02]  /*6ad0*/  LOP3.LUT R98, R0.reuse, 0x1a, R83.reuse, 0xfe, !PT ;  /* 0x0000001a00627812 */ /* 0x140fe400078efe53 */
[C-C-:B------:R-:W-:Y:S02]  /*6ae0*/  LOP3.LUT R100, R0.reuse, 0x18, R83.reuse, 0xfe, !PT ;  /* 0x0000001800647812 */ /* 0x140fe400078efe53 */
[C-C-:B------:R-:W-:Y:S02]  /*6af0*/  LOP3.LUT R102, R0.reuse, 0x16, R83.reuse, 0xfe, !PT ;  /* 0x0000001600667812 */ /* 0x140fe400078efe53 */
[C-C-:B------:R-:W-:Y:S02]  /*6b00*/  LOP3.LUT R104, R0.reuse, 0x14, R83.reuse, 0xfe, !PT ;  /* 0x0000001400687812 */ /* 0x140fe400078efe53 */
[C-C-:B------:R-:W-:Y:S02]  /*6b10*/  LOP3.LUT R106, R0.reuse, 0x12, R83.reuse, 0xfe, !PT ;  /* 0x00000012006a7812 */ /* 0x140fe400078efe53 */
[----:B------:R-:W-:-:S02]  /*6b20*/  LOP3.LUT R108, R0, 0x10, R83, 0xfe, !PT ;  /* 0x00000010006c7812 */ /* 0x000fc400078efe53 */
[C-C-:B------:R-:W-:Y:S01]  /*6b30*/  LOP3.LUT R110, R0.reuse, 0xe, R83.reuse, 0xfe, !PT ;  /* 0x0000000e006e7812 */ /* 0x140fe200078efe53 */
[----:B------:R-:W2:Y:S01]  /*6b40*/  LDS.128 R64, [R79] ;  /* 0x000000004f407984 */ /* 0x000ea20000000c00 */
[C-C-:B------:R-:W-:Y:S02]  /*6b50*/  LOP3.LUT R112, R0.reuse, 0xc, R83.reuse, 0xfe, !PT ;  /* 0x0000000c00707812 */ /* 0x140fe400078efe53 */
[C-C-:B------:R-:W-:Y:S01]  /*6b60*/  LOP3.LUT R114, R0.reuse, 0xa, R83.reuse, 0xfe, !PT ;  /* 0x0000000a00727812 */ /* 0x140fe200078efe53 */
[----:B------:R-:W-:Y:S01]  /*6b70*/  BAR.SYNC.DEFER_BLOCKING 0x0 ;  /* 0x0000000000007b1d */ /* 0x000fe20000010000 */
[C-C-:B------:R-:W-:Y:S02]  /*6b80*/  LOP3.LUT R116, R0.reuse, 0x8, R83.reuse, 0xfe, !PT ;  /* 0x0000000800747812 */ /* 0x140fe400078efe53 */
[C-C-:B------:R-:W-:Y:S02]  /*6b90*/  LOP3.LUT R118, R0.reuse, 0x6, R83.reuse, 0xfe, !PT ;  /* 0x0000000600767812 */ /* 0x140fe400078efe53 */
[----:B------:R-:W-:-:S02]  /*6ba0*/  LOP3.LUT R6, R0, 0x4, R83, 0xfe, !PT ;  /* 0x0000000400067812 */ /* 0x000fc400078efe53 */
[----:B------:R-:W-:Y:S02]  /*6bb0*/  LOP3.LUT R0, R0, 0x2, R83, 0xfe, !PT ;  /* 0x0000000200007812 */ /* 0x000fe400078efe53 */
[----:B------:R-:W-:Y:S01]  /*6bc0*/  ISETP.LT.AND P1, PT, R4, R5, !P0 ;  /* 0x000000050400720c */ /* 0x000fe20004721270 */
[----:B-1----:R-:W-:Y:S01]  /*6bd0*/  IMAD R4, R2, R61, RZ ;  /* 0x0000003d02047224 */ /* 0x002fe200078e02ff */
[C---:B------:R-:W-:Y:S01]  /*6be0*/  ISETP.LT.AND P2, PT, R0.reuse, R5, !P0 ;  /* 0x000000050000720c */ /* 0x040fe20004741270 */
[----:B------:R-:W-:Y:S01]  /*6bf0*/  IMAD R0, R0, R61, RZ ;  /* 0x0000003d00007224 */ /* 0x000fe200078e02ff */
[----:B------:R-:W-:Y:S01]  /*6c00*/  ISETP.LT.AND P4, PT, R2, R5, !P0 ;  /* 0x000000050200720c */ /* 0x000fe20004781270 */
[----:B------:R1:W-:Y:S01]  /*6c10*/  STSM.16.M88.4 [R77], R28 ;  /* 0x0000001c4d007844 */ /* 0x0003e20000000200 */
[----:B------:R-:W-:Y:S01]  /*6c20*/  BAR.SYNC.DEFER_BLOCKING 0x0 ;  /* 0x0000000000007b1d */ /* 0x000fe20000010000 */
[-C--:B-1----:R-:W-:Y:S02]  /*6c30*/  IMAD R29, R6, R61.reuse, RZ ;  /* 0x0000003d061d7224 */ /* 0x082fe400078e02ff */
[----:B------:R-:W-:-:S03]  /*6c40*/  IMAD R31, R118, R61, RZ ;  /* 0x0000003d761f7224 */ /* 0x000fc600078e02ff */
[----:B------:R-:W1:Y:S02]  /*6c50*/  LDS.128 R56, [R79] ;  /* 0x000000004f387984 */ /* 0x000e640000000c00 */
[----:B------:R-:W-:Y:S06]  /*6c60*/  BAR.SYNC.DEFER_BLOCKING 0x0 ;  /* 0x0000000000007b1d */ /* 0x000fec0000010000 */
[----:B------:R3:W-:Y:S02]  /*6c70*/  STSM.16.M88.4 [R77], R32 ;  /* 0x000000204d007844 */ /* 0x0007e40000000200 */
[----:B------:R-:W-:Y:S01]  /*6c80*/  BAR.SYNC.DEFER_BLOCKING 0x0 ;  /* 0x0000000000007b1d */ /* 0x000fe20000010000 */
[----:B---3--:R-:W-:Y:S01]  /*6c90*/  LEA R35, P3, R63, UR4, 0x2 ;  /* 0x000000043f237c11 */ /* 0x008fe2000f8610ff */
[----:B------:R-:W-:-:S03]  /*6ca0*/  IMAD R34, R110, R61, RZ ;  /* 0x0000003d6e227224 */ /* 0x000fc600078e02ff */
[----:B------:R-:W-:Y:S02]  /*6cb0*/  LEA.HI.X.SX32 R63, R63, UR5, 0x2, P3 ;  /* 0x000000053f3f7c11 */ /* 0x000fe400098f16ff */
[----:B------:R-:W-:Y:S02]  /*6cc0*/  LEA R2, P6, R4, R35, 0x2 ;  /* 0x0000002304027211 */ /* 0x000fe400078c10ff */
[----:B------:R-:W-:Y:S02]  /*6cd0*/  ISETP.LT.AND P3, PT, R6, R5, !P0 ;  /* 0x000000050600720c */ /* 0x000fe40004761270 */
[----:B------:R-:W-:Y:S01]  /*6ce0*/  LEA R6, P5, R0, R35, 0x2 ;  /* 0x0000002300067211 */ /* 0x000fe200078a10ff */
[----:B------:R-:W3:Y:S01]  /*6cf0*/  LDS.128 R24, [R79] ;  /* 0x000000004f187984 */ /* 0x000ee20000000c00 */
[----:B------:R-:W-:Y:S01]  /*6d00*/  LEA.HI.X.SX32 R3, R4, R63, 0x2, P6 ;  /* 0x0000003f04037211 */ /* 0x000fe200030f16ff */
[----:B------:R-:W-:Y:S01]  /*6d10*/  IMAD R4, R61, 0x20, R4 ;  /* 0x000000203d047824 */ /* 0x000fe200078e0204 */
[----:B------:R-:W-:Y:S01]  /*6d20*/  BAR.SYNC.DEFER_BLOCKING 0x0 ;  /* 0x0000000000007b1d */ /* 0x000fe20000010000 */
[----:B------:R-:W-:-:S02]  /*6d30*/  LEA R28, P6, R29, R35, 0x2 ;  /* 0x000000231d1c7211 */ /* 0x000fc400078c10ff */
[----:B------:R-:W-:Y:S01]  /*6d40*/  LEA.HI.X.SX32 R7, R0, R63, 0x2, P5 ;  /* 0x0000003f00077211 */ /* 0x000fe200028f16ff */
[----:B------:R-:W-:Y:S01]  /*6d50*/  IMAD R0, R112, R61, RZ ;  /* 0x0000003d70007224 */ /* 0x000fe200078e02ff */
[----:B------:R-:W-:Y:S02]  /*6d60*/  LEA.HI.X.SX32 R29, R29, R63, 0x2, P6 ;  /* 0x0000003f1d1d7211 */ /* 0x000fe400030f16ff */
[----:B------:R-:W-:-:S04]  /*6d70*/  LEA R30, P5, R31, R35, 0x2 ;  /* 0x000000231f1e7211 */ /* 0x000fc800078a10ff */
[----:B------:R-:W-:Y:S01]  /*6d80*/  LEA.HI.X.SX32 R31, R31, R63, 0x2, P5 ;  /* 0x0000003f1f1f7211 */ /* 0x000fe200028f16ff */
[----:B------:R-:W-:Y:S01]  /*6d90*/  STSM.16.M88.4 [R77], R36 ;  /* 0x000000244d007844 */ /* 0x000fe20000000200 */
[----:B------:R-:W-:Y:S06]  /*6da0*/  BAR.SYNC.DEFER_BLOCKING 0x0 ;  /* 0x0000000000007b1d */ /* 0x000fec0000010000 */
[----:B------:R-:W4:Y:S02]  /*6db0*/  LDS.128 R20, [R79] ;  /* 0x000000004f147984 */ /* 0x000f240000000c00 */
[----:B------:R-:W-:Y:S06]  /*6dc0*/  BAR.SYNC.DEFER_BLOCKING 0x0 ;  /* 0x0000000000007b1d */ /* 0x000fec0000010000 */
[----:B------:R-:W-:Y:S02]  /*6dd0*/  STSM.16.M88.4 [R77], R40 ;  /* 0x000000284d007844 */ /* 0x000fe40000000200 */
[----:B------:R-:W-:Y:S06]  /*6de0*/  BAR.SYNC.DEFER_BLOCKING 0x0 ;  /* 0x0000000000007b1d */ /* 0x000fec0000010000 */
[----:B------:R-:W5:Y:S02]  /*6df0*/  LDS.128 R16, [R79] ;  /* 0x000000004f107984 */ /* 0x000f640000000c00 */
        /* <DEDUP_REMOVED lines=11> */
[----:B--2---:R2:W-:Y:S01]  /*6eb0*/  @P4 STG.E desc[UR14][R2.64], R64 ;  /* 0x0000004002004986 */ /* 0x0045e2000c10190e */
[----:B------:R-:W-:-:S03]  /*6ec0*/  ISETP.LT.AND P4, PT, R118, R5, !P0 ;  /* 0x000000057600720c */ /* 0x000fc60004781270 */
[----:B------:R-:W-:Y:S01]  /*6ed0*/  @P2 STG.E desc[UR14][R6.64], R65 ;  /* 0x0000004106002986 */ /* 0x000fe2000c10190e */
[C---:B------:R-:W-:Y:S01]  /*6ee0*/  ISETP.LT.AND P2, PT, R116.reuse, R5, !P0 ;  /* 0x000000057400720c */ /* 0x040fe20004741270 */
[----:B------:R-:W-:Y:S02]  /*6ef0*/  IMAD R116, R116, R61, RZ ;  /* 0x0000003d74747224 */ /* 0x000fe400078e02ff */
[----:B------:R3:W-:Y:S01]  /*6f00*/  @P3 STG.E desc[UR14][R28.64], R66 ;  /* 0x000000421c003986 */ /* 0x0007e2000c10190e */
[C---:B------:R-:W-:Y:S01]  /*6f10*/  ISETP.LT.AND P3, PT, R114.reuse, R5, !P0 ;  /* 0x000000057200720c */ /* 0x040fe20004761270 */
[----:B------:R-:W-:Y:S01]  /*6f20*/  IMAD R114, R114, R61, RZ ;  /* 0x0000003d72727224 */ /* 0x000fe200078e02ff */
[----:B--2---:R-:W-:-:S03]  /*6f30*/  LEA R2, P6, R116, R35, 0x2 ;  /* 0x0000002374027211 */ /* 0x004fc600078c10ff */
[----:B------:R-:W-:Y:S01]  /*6f40*/  @P4 STG.E desc[UR14][R30.64], R67 ;  /* 0x000000431e004986 */ /* 0x000fe2000c10190e */
[----:B------:R-:W-:Y:S02]  /*6f50*/  LEA R32, P5, R114, R35, 0x2 ;  /* 0x0000002372207211 */ /* 0x000fe400078a10ff */
[-C--:B------:R-:W-:Y:S02]  /*6f60*/  LEA.HI.X.SX32 R3, R116, R63.reuse, 0x2, P6 ;  /* 0x0000003f74037211 */ /* 0x080fe400030f16ff */
[----:B------:R-:W-:Y:S02]  /*6f70*/  LEA.HI.X.SX32 R33, R114, R63, 0x2, P5 ;  /* 0x0000003f72217211 */ /* 0x000fe400028f16ff */
[----:B------:R-:W-:Y:S01]  /*6f80*/  ISETP.LT.AND P4, PT, R112, R5, !P0 ;  /* 0x000000057000720c */ /* 0x000fe20004781270 */
[----:B-1----:R1:W-:Y:S01]  /*6f90*/  @P2 STG.E desc[UR14][R2.64], R56 ;  /* 0x0000003802002986 */ /* 0x0023e2000c10190e */
[-C--:B---3--:R-:W-:Y:S02]  /*6fa0*/  LEA R28, P5, R34, R35.reuse, 0x2 ;  /* 0x00000023221c7211 */ /* 0x088fe400078a10ff */
[----:B------:R-:W-:Y:S01]  /*6fb0*/  LEA R6, P6, R0, R35, 0x2 ;  /* 0x0000002300067211 */ /* 0x000fe200078c10ff */
[----:B------:R2:W-:Y:S01]  /*6fc0*/  @P3 STG.E desc[UR14][R32.64], R57 ;  /* 0x0000003920003986 */ /* 0x0005e2000c10190e */
[C---:B------:R-:W-:Y:S01]  /*6fd0*/  ISETP.LT.AND P3, PT, R108.reuse, R5, !P0 ;  /* 0x000000056c00720c */ /* 0x040fe20004761270 */
[----:B------:R-:W-:Y:S01]  /*6fe0*/  IMAD R108, R108, R61, RZ ;  /* 0x0000003d6c6c7224 */ /* 0x000fe200078e02ff */
[----:B------:R-:W-:-:S02]  /*6ff0*/  ISETP.LT.AND P2, PT, R110, R5, !P0 ;  /* 0x000000056e00720c */ /* 0x000fc40004741270 */
[----:B------:R-:W-:Y:S01]  /*7000*/  LEA.HI.X.SX32 R29, R34, R63, 0x2, P5 ;  /* 0x0000003f221d7211 */ /* 0x000fe200028f16ff */
[----:B------:R-:W-:Y:S01]  /*7010*/  IMAD R34, R102, R61, RZ ;  /* 0x0000003d66227224 */ /* 0x000fe200078e02ff */
[----:B------:R-:W-:Y:S01]  /*7020*/  LEA.HI.X.SX32 R7, R0, R63, 0x2, P6 ;  /* 0x0000003f00077211 */ /* 0x000fe200030f16ff */
[----:B------:R-:W-:Y:S01]  /*7030*/  IMAD R0, R104, R61, RZ ;  /* 0x0000003d68007224 */ /* 0x000fe200078e02ff */
[C---:B------:R-:W-:Y:S01]  /*7040*/  ISETP.LT.AND P5, PT, R106.reuse, R5, !P0 ;  /* 0x000000056a00720c */ /* 0x040fe200047a1270 */
[----:B------:R-:W-:Y:S01]  /*7050*/  IMAD R106, R106, R61, RZ ;  /* 0x0000003d6a6a7224 */ /* 0x000fe200078e02ff */
[-C--:B-1----:R-:W-:Y:S01]  /*7060*/  LEA R2, P6, R108, R35.reuse, 0x2 ;  /* 0x000000236c027211 */ /* 0x082fe200078c10ff */
[----:B------:R1:W-:Y:S03]  /*7070*/  @P4 STG.E desc[UR14][R6.64], R58 ;  /* 0x0000003a06004986 */ /* 0x0003e6000c10190e */
[----:B------:R-:W-:Y:S01]  /*7080*/  LEA R30, P4, R106, R35, 0x2 ;  /* 0x000000236a1e7211 */ /* 0x000fe200078810ff */
[----:B------:R-:W-:Y:S01]  /*7090*/  @P2 STG.E desc[UR14][R28.64], R59 ;  /* 0x0000003b1c002986 */ /* 0x000fe2000c10190e */
[----:B------:R-:W-:-:S02]  /*70a0*/  LEA.HI.X.SX32 R3, R108, R63, 0x2, P6 ;  /* 0x0000003f6c037211 */ /* 0x000fc400030f16ff */
[----:B------:R-:W-:Y:S02]  /*70b0*/  LEA.HI.X.SX32 R31, R106, R63, 0x2, P4 ;  /* 0x0000003f6a1f7211 */ /* 0x000fe400020f16ff */
[-C--:B------:R-:W-:Y:S01]  /*70c0*/  ISETP.LT.AND P2, PT, R104, R5.reuse, !P0 ;  /* 0x000000056800720c */ /* 0x080fe20004741270 */
[----:B------:R3:W-:Y:S01]  /*70d0*/  @P3 STG.E desc[UR14][R2.64], R24 ;  /* 0x0000001802003986 */ /* 0x0007e2000c10190e */
[----:B------:R-:W-:Y:S02]  /*70e0*/  ISETP.LT.AND P3, PT, R102, R5, !P0 ;  /* 0x000000056600720c */ /* 0x000fe40004761270 */
[-C--:B--2---:R-:W-:Y:S01]  /*70f0*/  LEA R32, P6, R0, R35.reuse, 0x2 ;  /* 0x0000002300207211 */ /* 0x084fe200078c10ff */
[----:B------:R2:W-:Y:S01]  /*7100*/  @P5 STG.E desc[UR14][R30.64], R25 ;  /* 0x000000191e005986 */ /* 0x0005e2000c10190e */
[----:B-1----:R-:W-:Y:S02]  /*7110*/  LEA R6, P4, R34, R35, 0x2 ;  /* 0x0000002322067211 */ /* 0x002fe400078810ff */
[C---:B------:R-:W-:Y:S01]  /*7120*/  ISETP.LT.AND P5, PT, R100.reuse, R5, !P0 ;  /* 0x000000056400720c */ /* 0x040fe200047a1270 */
[----:B------:R-:W-:Y:S01]  /*7130*/  IMAD R100, R100, R61, RZ ;  /* 0x0000003d64647224 */ /* 0x000fe200078e02ff */
[-C--:B------:R-:W-:Y:S01]  /*7140*/  LEA.HI.X.SX32 R33, R0, R63.reuse, 0x2, P6 ;  /* 0x0000003f00217211 */ /* 0x080fe200030f16ff */
[----:B------:R-:W-:Y:S01]  /*7150*/  IMAD R0, R61, 0x2, R4 ;  /* 0x000000023d007824 */ /* 0x000fe200078e0204 */
[----:B------:R-:W-:-:S02]  /*7160*/  LEA.HI.X.SX32 R7, R34, R63, 0x2, P4 ;  /* 0x0000003f22077211 */ /* 0x000fc400020f16ff */
[----:B---3--:R-:W-:Y:S01]  /*7170*/  LEA R2, P4, R100, R35, 0x2 ;  /* 0x0000002364027211 */ /* 0x008fe200078810ff */
[----:B------:R-:W-:Y:S01]  /*7180*/  @P2 STG.E desc[UR14][R32.64], R26 ;  /* 0x0000001a20002986 */ /* 0x000fe2000c10190e */
[C---:B------:R-:W-:Y:S01]  /*7190*/  ISETP.LT.AND P2, PT, R98.reuse, R5, !P0 ;  /* 0x000000056200720c */ /* 0x040fe20004741270 */
[----:B------:R-:W-:Y:S01]  /*71a0*/  IMAD R98, R98, R61, RZ ;  /* 0x0000003d62627224 */ /* 0x000fe200078e02ff */
[----:B------:R-:W-:Y:S01]  /*71b0*/  LEA.HI.X.SX32 R3, R100, R63, 0x2, P4 ;  /* 0x0000003f64037211 */ /* 0x000fe200020f16ff */
[----:B------:R1:W-:Y:S01]  /*71c0*/  @P3 STG.E desc[UR14][R6.64], R27 ;  /* 0x0000001b06003986 */ /* 0x0003e2000c10190e */
[C---:B------:R-:W-:Y:S01]  /*71d0*/  ISETP.LT.AND P3, PT, R96.reuse, R5, !P0 ;  /* 0x000000056000720c */ /* 0x040fe20004761270 */
[----:B------:R-:W-:Y:S01]  /*71e0*/  IMAD R96, R96, R61, RZ ;  /* 0x0000003d60607224 */ /* 0x000fe200078e02ff */
[----:B------:R-:W-:Y:S01]  /*71f0*/  LEA R28, P6, R98, R35, 0x2 ;  /* 0x00000023621c7211 */ /* 0x000fe200078c10ff */
[----:B----4-:R3:W-:Y:S01]  /*7200*/  @P5 STG.E desc[UR14][R2.64], R20 ;  /* 0x0000001402005986 */ /* 0x0107e2000c10190e */
[C---:B------:R-:W-:Y:S01]  /*7210*/  ISETP.LT.AND P4, PT, R94.reuse, R5, !P0 ;  /* 0x000000055e00720c */ /* 0x040fe20004781270 */
[----:B------:R-:W-:Y:S01]  /*7220*/  IMAD R94, R94, R61, RZ ;  /* 0x0000003d5e5e7224 */ /* 0x000fe200078e02ff */
[----:B------:R-:W-:-:S02]  /*7230*/  LEA R24, P5, R96, R35, 0x2 ;  /* 0x0000002360187211 */ /* 0x000fc400078a10ff */
[-C--:B------:R-:W-:Y:S02]  /*7240*/  LEA.HI.X.SX32 R29, R98, R63.reuse, 0x2, P6 ;  /* 0x0000003f621d7211 */ /* 0x080fe400030f16ff */
[----:B--2---:R-:W-:Y:S02]  /*7250*/  LEA.HI.X.SX32 R25, R96, R63, 0x2, P5 ;  /* 0x0000003f60197211 */ /* 0x004fe400028f16ff */
[----:B-1----:R-:W-:Y:S01]  /*7260*/  LEA R6, P6, R94, R35, 0x2 ;  /* 0x000000235e067211 */ /* 0x002fe200078c10ff */
[----:B------:R1:W-:Y:S01]  /*7270*/  @P2 STG.E desc[UR14][R28.64], R21 ;  /* 0x000000151c002986 */ /* 0x0003e2000c10190e */
[----:B------:R-:W-:Y:S02]  /*7280*/  ISETP.LT.AND P5, PT, R92, R5, !P0 ;  /* 0x000000055c00720c */ /* 0x000fe400047a1270 */
[----:B------:R-:W-:Y:S01]  /*7290*/  LEA.HI.X.SX32 R7, R94, R63, 0x2, P6 ;  /* 0x0000003f5e077211 */ /* 0x000fe200030f16ff */
[----:B------:R2:W-:Y:S01]  /*72a0*/  @P3 STG.E desc[UR14][R24.64], R22 ;  /* 0x0000001618003986 */ /* 0x0005e2000c10190e */
[----:B---3--:R-:W-:-:S02]  /*72b0*/  LEA R2, P3, R4, R35, 0x2 ;  /* 0x0000002304027211 */ /* 0x008fc400078610ff */
[----:B------:R-:W-:Y:S01]  /*72c0*/  LEA R20, P6, R0, R35, 0x2 ;  /* 0x0000002300147211 */ /* 0x000fe200078c10ff */
[----:B------:R3:W-:Y:S01]  /*72d0*/  @P4 STG.E desc[UR14][R6.64], R23 ;  /* 0x0000001706004986 */ /* 0x0007e2000c10190e */
[----:B------:R-:W-:Y:S01]  /*72e0*/  LEA.HI.X.SX32 R3, R4, R63, 0x2, P3 ;  /* 0x0000003f04037211 */ /* 0x000fe200018f16ff */
[C---:B------:R-:W-:Y:S01]  /*72f0*/  IMAD R4, R61.reuse, 0x2, R0 ;  /* 0x000000023d047824 */ /* 0x040fe200078e0200 */
[-C--:B------:R-:W-:Y:S02]  /*7300*/  ISETP.LT.AND P2, PT, R90, R5.reuse, !P0 ;  /* 0x000000055a00720c */ /* 0x080fe40004741270 */
[----:B------:R-:W-:Y:S01]  /*7310*/  ISETP.LT.AND P4, PT, R88, R5, !P0 ;  /* 0x000000055800720c */ /* 0x000fe20004781270 */
[----:B-----5:R4:W-:Y:S01]  /*7320*/  @P5 STG.E desc[UR14][R2.64], R16 ;  /* 0x0000001002005986 */ /* 0x0209e2000c10190e */
[----:B-1----:R-:W-:Y:S01]  /*7330*/  LEA.HI.X.SX32 R21, R0, R63, 0x2, P6 ;  /* 0x0000003f00157211 */ /* 0x002fe200030f16ff */
[----:B------:R-:W-:Y:S01]  /*7340*/  IMAD R0, R61, 0x2, R4 ;  /* 0x000000023d007824 */ /* 0x000fe200078e0204 */
[----:B--2---:R-:W-:-:S02]  /*7350*/  LEA R24, P5, R4, R35, 0x2 ;  /* 0x0000002304187211 */ /* 0x004fc400078a10ff */
[----:B------:R-:W-:Y:S02]  /*7360*/  ISETP.LT.AND P3, PT, R86, R5, !P0 ;  /* 0x000000055600720c */ /* 0x000fe40004761270 */
[----:B---3--:R-:W-:Y:S02]  /*7370*/  LEA R6, P6, R0, R35, 0x2 ;  /* 0x0000002300067211 */ /* 0x008fe400078c10ff */
[----:B------:R-:W-:Y:S01]  /*7380*/  LEA.HI.X.SX32 R25, R4, R63, 0x2, P5 ;  /* 0x0000003f04197211 */ /* 0x000fe200028f16ff */
[C---:B------:R-:W-:Y:S01]  /*7390*/  IMAD R4, R61.reuse, 0x2, R0 ;  /* 0x000000023d047824 */ /* 0x040fe200078e0200 */
[----:B------:R-:W-:Y:S01]  /*73a0*/  ISETP.LT.AND P5, PT, R84, R5, !P0 ;  /* 0x000000055400720c */ /* 0x000fe200047a1270 */
[----:B------:R1:W-:Y:S01]  /*73b0*/  @P2 STG.E desc[UR14][R20.64], R17 ;  /* 0x0000001114002986 */ /* 0x0003e2000c10190e */
[----:B------:R-:W-:Y:S01]  /*73c0*/  LEA.HI.X.SX32 R7, R0, R63, 0x2, P6 ;  /* 0x0000003f00077211 */ /* 0x000fe200030f16ff */
[----:B------:R-:W-:Y:S01]  /*73d0*/  IMAD R0, R61, 0x2, R4 ;  /* 0x000000023d007824 */ /* 0x000fe200078e0204 */
[----:B------:R-:W-:Y:S01]  /*73e0*/  ISETP.LT.AND P2, PT, R82, R5, !P0 ;  /* 0x000000055200720c */ /* 0x000fe20004741270 */
[----:B------:R-:W-:Y:S01]  /*73f0*/  @P4 STG.E desc[UR14][R24.64], R18 ;  /* 0x0000001218004986 */ /* 0x000fe2000c10190e */
[----:B----4-:R-:W-:-:S02]  /*7400*/  LEA R2, P4, R4, R35, 0x2 ;  /* 0x0000002304027211 */ /* 0x010fc400078810ff */
[----:B------:R-:W-:Y:S01]  /*7410*/  LEA R16, P6, R0, R35, 0x2 ;  /* 0x0000002300107211 */ /* 0x000fe200078c10ff */
[----:B------:R2:W-:Y:S01]  /*7420*/  @P3 STG.E desc[UR14][R6.64], R19 ;  /* 0x0000001306003986 */ /* 0x0005e2000c10190e */
[----:B------:R-:W-:Y:S01]  /*7430*/  LEA.HI.X.SX32 R3, R4, R63, 0x2, P4 ;  /* 0x0000003f04037211 */ /* 0x000fe200020f16ff */
[C---:B------:R-:W-:Y:S01]  /*7440*/  IMAD R4, R61.reuse, 0x2, R0 ;  /* 0x000000023d047824 */ /* 0x040fe200078e0200 */
[----:B------:R-:W-:Y:S02]  /*7450*/  ISETP.LT.AND P4, PT, R80, R5, !P0 ;  /* 0x000000055000720c */ /* 0x000fe40004781270 */
[----:B-1----:R-:W-:Y:S01]  /*7460*/  LEA.HI.X.SX32 R17, R0, R63, 0x2, P6 ;  /* 0x0000003f00117211 */ /* 0x002fe200030f16ff */
[----:B------:R1:W-:Y:S01]  /*7470*/  @P5 STG.E desc[UR14][R2.64], R12 ;  /* 0x0000000c02005986 */ /* 0x0003e2000c10190e */
[----:B------:R-:W-:Y:S01]  /*7480*/  IMAD R0, R61, 0x2, R4 ;  /* 0x000000023d007824 */ /* 0x000fe200078e0204 */
[----:B------:R-:W-:Y:S02]  /*7490*/  LEA R20, P5, R4, R35, 0x2 ;  /* 0x0000002304147211 */ /* 0x000fe400078a10ff */
[----:B------:R-:W-:Y:S01]  /*74a0*/  ISETP.LT.AND P3, PT, R78, R5, !P0 ;  /* 0x000000054e00720c */ /* 0x000fe20004761270 */
[----:B------:R3:W-:Y:S01]  /*74b0*/  @P2 STG.E desc[UR14][R16.64], R13 ;  /* 0x0000000d10002986 */ /* 0x0007e2000c10190e */
[----:B--2---:R-:W-:-:S02]  /*74c0*/  LEA R6, P6, R0, R35, 0x2 ;  /* 0x0000002300067211 */ /* 0x004fc400078c10ff */
[----:B------:R-:W-:Y:S01]  /*74d0*/  LEA.HI.X.SX32 R21, R4, R63, 0x2, P5 ;  /* 0x0000003f04157211 */ /* 0x000fe200028f16ff */
[C---:B------:R-:W-:Y:S01]  /*74e0*/  IMAD R4, R61.reuse, 0x2, R0 ;  /* 0x000000023d047824 */ /* 0x040fe200078e0200 */
[----:B------:R-:W-:Y:S02]  /*74f0*/  ISETP.LT.AND P5, PT, R76, R5, !P0 ;  /* 0x000000054c00720c */ /* 0x000fe400047a1270 */
[----:B------:R-:W2:Y:S01]  /*7500*/  LDS.128 R76, [R79] ;  /* 0x000000004f4c7984 */ /* 0x000ea20000000c00 */
[----:B------:R-:W-:Y:S01]  /*7510*/  LEA.HI.X.SX32 R7, R0, R63, 0x2, P6 ;  /* 0x0000003f00077211 */ /* 0x000fe200030f16ff */
[C---:B------:R-:W-:Y:S01]  /*7520*/  IMAD R0, R61.reuse, 0x2, R4 ;  /* 0x000000023d007824 */ /* 0x040fe200078e0204 */
[----:B------:R-:W-:Y:S01]  /*7530*/  ISETP.LT.AND P2, PT, R74, R5, !P0 ;  /* 0x000000054a00720c */ /* 0x000fe20004741270 */
[----:B------:R4:W-:Y:S01]  /*7540*/  @P4 STG.E desc[UR14][R20.64], R14 ;  /* 0x0000000e14004986 */ /* 0x0009e2000c10190e */
[-C--:B-1----:R-:W-:Y:S01]  /*7550*/  LEA R2, P4, R4, R35.reuse, 0x2 ;  /* 0x0000002304027211 */ /* 0x082fe200078810ff */
[C---:B---3--:R-:W-:Y:S01]  /*7560*/  IMAD R16, R61.reuse, 0x2, R0 ;  /* 0x000000023d107824 */ /* 0x048fe200078e0200 */
[----:B------:R-:W-:Y:S01]  /*7570*/  LEA R12, P6, R0, R35, 0x2 ;  /* 0x00000023000c7211 */ /* 0x000fe200078c10ff */
[----:B------:R1:W-:Y:S01]  /*7580*/  @P3 STG.E desc[UR14][R6.64], R15 ;  /* 0x0000000f06003986 */ /* 0x0003e2000c10190e */
[-C--:B------:R-:W-:Y:S01]  /*7590*/  LEA.HI.X.SX32 R3, R4, R63.reuse, 0x2, P4 ;  /* 0x0000003f04037211 */ /* 0x080fe200020f16ff */
[----:B------:R-:W-:Y:S01]  /*75a0*/  IMAD R4, R61, 0x2, R16 ;  /* 0x000000023d047824 */ /* 0x000fe200078e0210 */
[----:B------:R-:W-:-:S02]  /*75b0*/  LEA.HI.X.SX32 R13, R0, R63, 0x2, P6 ;  /* 0x0000003f000d7211 */ /* 0x000fc400030f16ff */
[-C--:B------:R-:W-:Y:S01]  /*75c0*/  ISETP.LT.AND P4, PT, R70, R5.reuse, !P0 ;  /* 0x000000054600720c */ /* 0x080fe20004781270 */
[C---:B------:R-:W-:Y:S01]  /*75d0*/  IMAD R0, R61.reuse, 0x2, R4 ;  /* 0x000000023d007824 */ /* 0x040fe200078e0204 */
[----:B------:R3:W-:Y:S01]  /*75e0*/  @P5 STG.E desc[UR14][R2.64], R8 ;  /* 0x0000000802005986 */ /* 0x0007e2000c10190e */
[----:B------:R-:W-:Y:S02]  /*75f0*/  ISETP.LT.AND P5, PT, R72, R5, !P0 ;  /* 0x000000054800720c */ /* 0x000fe400047a1270 */
[C---:B------:R-:W-:Y:S01]  /*7600*/  IMAD R19, R61.reuse, 0x2, R0 ;  /* 0x000000023d137824 */ /* 0x040fe200078e0200 */
[----:B------:R5:W-:Y:S01]  /*7610*/  @P2 STG.E desc[UR14][R12.64], R9 ;  /* 0x000000090c002986 */ /* 0x000be2000c10190e */
[-C--:B----4-:R-:W-:Y:S02]  /*7620*/  LEA R14, P2, R4, R35.reuse, 0x2 ;  /* 0x00000023040e7211 */ /* 0x090fe400078410ff */
[----:B-1----:R-:W-:Y:S01]  /*7630*/  LEA R6, P6, R16, R35, 0x2 ;  /* 0x0000002310067211 */ /* 0x002fe200078c10ff */
[----:B------:R-:W-:Y:S01]  /*7640*/  IMAD R20, R61, 0x2, R19 ;  /* 0x000000023d147824 */ /* 0x000fe200078e0213 */
[----:B------:R-:W-:-:S02]  /*7650*/  LEA.HI.X.SX32 R15, R4, R63, 0x2, P2 ;  /* 0x0000003f040f7211 */ /* 0x000fc400010f16ff */
[----:B------:R-:W-:Y:S02]  /*7660*/  ISETP.LT.AND P3, PT, R68, R5, !P0 ;  /* 0x000000054400720c */ /* 0x000fe40004761270 */
[C---:B---3--:R-:W-:Y:S02]  /*7670*/  LEA R2, P2, R19.reuse, R35, 0x2 ;  /* 0x0000002313027211 */ /* 0x048fe400078410ff */
[-C--:B------:R-:W-:Y:S02]  /*7680*/  LEA.HI.X.SX32 R7, R16, R63.reuse, 0x2, P6 ;  /* 0x0000003f10077211 */ /* 0x080fe400030f16ff */
[----:B------:R-:W-:Y:S02]  /*7690*/  LEA.HI.X.SX32 R3, R19, R63, 0x2, P2 ;  /* 0x0000003f13037211 */ /* 0x000fe400010f16ff */
[----:B------:R-:W-:Y:S01]  /*76a0*/  LEA R16, P6, R0, R35, 0x2 ;  /* 0x0000002300107211 */ /* 0x000fe200078c10ff */
[----:B------:R5:W-:Y:S01]  /*76b0*/  @P5 STG.E desc[UR14][R6.64], R10 ;  /* 0x0000000a06005986 */ /* 0x000be2000c10190e */
[----:B------:R-:W-:-:S02]  /*76c0*/  ISETP.LT.AND P2, PT, R62, R5, !P0 ;  /* 0x000000053e00720c */ /* 0x000fc40004741270 */
[----:B------:R-:W-:Y:S01]  /*76d0*/  ISETP.LT.AND P0, PT, R60, R5, !P0 ;  /* 0x000000053c00720c */ /* 0x000fe20004701270 */
[----:B------:R5:W-:Y:S01]  /*76e0*/  @P4 STG.E desc[UR14][R14.64], R11 ;  /* 0x0000000b0e004986 */ /* 0x000be2000c10190e */
[----:B------:R-:W-:Y:S01]  /*76f0*/  LEA.HI.X.SX32 R17, R0, R63, 0x2, P6 ;  /* 0x0000003f00117211 */ /* 0x000fe200030f16ff */
[----:B------:R-:W-:Y:S01]  /*7700*/  IMAD R0, R61, 0x2, R20 ;  /* 0x000000023d007824 */ /* 0x000fe200078e0214 */
[----:B------:R-:W-:-:S03]  /*7710*/  LEA R18, P6, R20, R35, 0x2 ;  /* 0x0000002314127211 */ /* 0x000fc600078c10ff */
[----:B--2---:R5:W-:Y:S01]  /*7720*/  @P3 STG.E desc[UR14][R16.64], R76 ;  /* 0x0000004c10003986 */ /* 0x004be2000c10190e */
[----:B------:R-:W-:Y:S02]  /*7730*/  LEA.HI.X.SX32 R19, R20, R63, 0x2, P6 ;  /* 0x0000003f14137211 */ /* 0x000fe400030f16ff */
[C---:B------:R-:W-:Y:S01]  /*7740*/  LEA R4, P6, R0.reuse, R35, 0x2 ;  /* 0x0000002300047211 */ /* 0x040fe200078c10ff */
[----:B------:R5:W-:Y:S03]  /*7750*/  @P2 STG.E desc[UR14][R2.64], R77 ;  /* 0x0000004d02002986 */ /* 0x000be6000c10190e */
[----:B------:R-:W-:Y:S01]  /*7760*/  LEA.HI.X.SX32 R5, R0, R63, 0x2, P6 ;  /* 0x0000003f00057211 */ /* 0x000fe200030f16ff */
[----:B------:R5:W-:Y:S01]  /*7770*/  @P1 STG.E desc[UR14][R18.64], R78 ;  /* 0x0000004e12001986 */ /* 0x000be2000c10190e */
[----:B------:R-:W-:Y:S07]  /*7780*/  @!P0 EXIT ;  /* 0x000000000000894d */ /* 0x000fee0003800000 */
[----:B------:R-:W-:Y:S01]  /*7790*/  STG.E desc[UR14][R4.64], R79 ;  /* 0x0000004f04007986 */ /* 0x000fe2000c10190e */
[----:B------:R-:W-:Y:S05]  /*77a0*/  EXIT ;  /* 0x000000000000794d */ /* 0x000fea0003800000 */
.L_x_2:
[----:B------:R-:W-:-:S00]  /*77b0*/  BRA `(.L_x_2) ;  /* 0xfffffffc00fc7947 */ /* 0x000fc0000383ffff */
[----:B------:R-:W-:-:S00]  /*77c0*/  NOP ;  /* 0x0000000000007918 */ /* 0x000fc00000000000 */
        /* <DEDUP_REMOVED lines=11> */
.L_x_3:


//--------------------- .nv.shared.matmul_kernel  --------------------------
	.section	.nv.shared.matmul_kernel,"aw",@nobits
	.sectionflags	@""
	.align	16
	.zero		1024


//--------------------- .nv.shared.reserved.0     --------------------------
	.section	.nv.shared.reserved.0,"aw",@nobits
	.weak		__nv_reservedSMEM_offset_0_alias
	.size		__nv_reservedSMEM_offset_0_alias, 0, 0
	.other		__nv_reservedSMEM_offset_0_alias,@"STO_CUDA_RESERVED_SHARED STV_DEFAULT"
__nv_reservedSMEM_offset_0_alias:
	.zero		0


//--------------------- .nv.constant0.matmul_kernel --------------------------
	.section	.nv.constant0.matmul_kernel,"a",@progbits
	.sectionflags	@""
	.align	4
.nv.constant0.matmul_kernel:
	.zero		608


//--------------------- SYMBOLS --------------------------

	.type		.nv.reservedSmem.offset0,@object
	.size		.nv.reservedSmem.offset0,0x4
